// auto-generated by cutlass_sweep.gemm — config: {"arch": "sm_90", "cluster_m": 1, "cluster_n": 1, "dtype": "bf16", "dtype_b": "bf16", "layout": "tn", "stages": 0, "tile_k": 64, "tile_m": 256, "tile_n": 128}
#include "cutlass/cutlass.h"
#include "cutlass/gemm/collective/collective_builder.hpp"
#include "cutlass/gemm/device/gemm_universal_adapter.h"
#include "cutlass/gemm/kernel/gemm_universal.hpp"
#include "cutlass/epilogue/collective/collective_builder.hpp"

using ElemA = cutlass::bfloat16_t;
using ElemB = cutlass::bfloat16_t;
using ElemCD = cutlass::bfloat16_t;
using Acc  = float;
using TileShape    = cute::Shape<cute::_256, cute::_128, cute::_64>;
using ClusterShape = cute::Shape<cute::_1, cute::_1, cute::_1>;

using CollectiveEpilogue = typename cutlass::epilogue::collective::CollectiveBuilder<
    cutlass::arch::Sm90, cutlass::arch::OpClassTensorOp,
    TileShape, ClusterShape,
    cutlass::epilogue::collective::EpilogueTileAuto,
    Acc, Acc,
    ElemCD, cutlass::layout::RowMajor, 128 / cutlass::sizeof_bits<ElemCD>::value,
    ElemCD, cutlass::layout::RowMajor, 128 / cutlass::sizeof_bits<ElemCD>::value,
    cutlass::epilogue::collective::EpilogueScheduleAuto
  >::CollectiveOp;

using CollectiveMainloop = typename cutlass::gemm::collective::CollectiveBuilder<
    cutlass::arch::Sm90, cutlass::arch::OpClassTensorOp,
    ElemA, cutlass::layout::ColumnMajor, 128 / cutlass::sizeof_bits<ElemA>::value,
    ElemB, cutlass::layout::RowMajor, 128 / cutlass::sizeof_bits<ElemB>::value,
    Acc,
    TileShape, ClusterShape,
    cutlass::gemm::collective::StageCountAutoCarveout<static_cast<int>(sizeof(typename CollectiveEpilogue::SharedStorage))>,
    cutlass::gemm::collective::KernelScheduleAuto
  >::CollectiveOp;

using GemmKernel = cutlass::gemm::kernel::GemmUniversal<
    cute::Shape<int,int,int,int>,
    CollectiveMainloop,
    CollectiveEpilogue
>;
using Gemm = cutlass::gemm::device::GemmUniversalAdapter<GemmKernel>;

// Force the device kernel symbol into the cubin without needing a host main.
auto* _anchor = &cutlass::device_kernel<GemmKernel>;


// ===== COMPILED SASS (sm_90a) =====

	.target	sm_90a

	.elftype	@"ET_EXEC"


//--------------------- .note.nv.tkinfo           --------------------------
	.section	.note.nv.tkinfo,"",@"SHT_NOTE"
	.sectionflags	@"SHF_NOTE_NV_TKINFO"
	.tkinfo
        /*0018*/ 	.word	0x00000002
        /*0030*/ 	.string	""
        /*0030*/ 	.string	"ptxas"
        /*0030*/ 	.string	"Cuda compilation tools, release 13.0, V13.0.88"
        /*0030*/ 	.string	"Build cuda_13.0.r13.0/compiler.36424714_0"
        /*0030*/ 	.string	"-arch sm_90a -m 64 "



//--------------------- .note.nv.cuinfo           --------------------------
	.section	.note.nv.cuinfo,"",@"SHT_NOTE"
	.sectionflags	@"SHF_NOTE_NV_CUINFO"
        /*0018*/ 	.short	0x0002
        /*001a*/ 	.short	0x005a
        /*001c*/ 	.short	0x0082
	.zero		2


//--------------------- .nv.info                  --------------------------
	.section	.nv.info,"",@"SHT_CUDA_INFO"
	.align	4


	//----- nvinfo : EIATTR_REGCOUNT
	.align		4
        /*0000*/ 	.byte	0x04, 0x2f
        /*0002*/ 	.short	(.L_15 - .L_14)
	.align		4
.L_14:
        /*0004*/ 	.word	index@(_ZN7cutlass13device_kernelINS_4gemm6kernel13GemmUniversalIN4cute5tupleIJiiiiEEENS1_10collective13CollectiveMmaINS1_34MainloopSm90TmaGmmaWarpSpecializedILi4ENS5_IJNS4_1CILi1EEESB_SB_EEENS1_35KernelTmaWarpSpecializedCooperativeEEENS5_IJNSA_ILi256EEENSA_ILi128EEENSA_ILi64EEEEEENS_10bfloat16_tENS5_IJSB_llEEESJ_SK_NS4_8TiledMMAINS4_8MMA_AtomIJNS4_4SM904GMMA28MMA_64x128x16_F32BF16BF16_SSILNSO_5MajorE1ELSQ_1ELNSO_7ScaleInE1ELSR_1EEEEEENS4_6LayoutINS5_IJNSA_ILi2EEESB_SB_EEENS5_IJSB_NSA_ILi0EEESX_EEEEENS5_IJNS4_10UnderscoreES10_S10_EEEEENS4_13SM90_TMA_LOADENS4_14ComposedLayoutINS4_7SwizzleILi3ELi4ELi3EEENS4_18smem_ptr_flag_bitsILi16EEENSU_INS5_IJSH_NSA_ILi8EEEEEENS5_IJSB_SH_EEEEEEEvNS4_8identityES13_S1D_vS1E_EENS_8epilogue10collective6detail29Sm90TmaWarpSpecializedAdapterINS1H_15DefaultEpilogueISJ_NS5_IJlSB_lEEES1L_NS1G_6thread17LinearCombinationISJ_Li1EffLNS1M_9ScaleType4KindE0ELNS_15FloatRoundStyleE2ESJ_EENS1_15EpilogueDefaultEEEEEvvEEEEvNT_6ParamsE)
        /*0008*/ 	.word	0x000000a8


	//----- nvinfo : EIATTR_FRAME_SIZE
	.align		4
.L_15:
        /*000c*/ 	.byte	0x04, 0x11
        /*000e*/ 	.short	(.L_17 - .L_16)
	.align		4
.L_16:
        /*0010*/ 	.word	index@(_ZN7cutlass13device_kernelINS_4gemm6kernel13GemmUniversalIN4cute5tupleIJiiiiEEENS1_10collective13CollectiveMmaINS1_34MainloopSm90TmaGmmaWarpSpecializedILi4ENS5_IJNS4_1CILi1EEESB_SB_EEENS1_35KernelTmaWarpSpecializedCooperativeEEENS5_IJNSA_ILi256EEENSA_ILi128EEENSA_ILi64EEEEEENS_10bfloat16_tENS5_IJSB_llEEESJ_SK_NS4_8TiledMMAINS4_8MMA_AtomIJNS4_4SM904GMMA28MMA_64x128x16_F32BF16BF16_SSILNSO_5MajorE1ELSQ_1ELNSO_7ScaleInE1ELSR_1EEEEEENS4_6LayoutINS5_IJNSA_ILi2EEESB_SB_EEENS5_IJSB_NSA_ILi0EEESX_EEEEENS5_IJNS4_10UnderscoreES10_S10_EEEEENS4_13SM90_TMA_LOADENS4_14ComposedLayoutINS4_7SwizzleILi3ELi4ELi3EEENS4_18smem_ptr_flag_bitsILi16EEENSU_INS5_IJSH_NSA_ILi8EEEEEENS5_IJSB_SH_EEEEEEEvNS4_8identityES13_S1D_vS1E_EENS_8epilogue10collective6detail29Sm90TmaWarpSpecializedAdapterINS1H_15DefaultEpilogueISJ_NS5_IJlSB_lEEES1L_NS1G_6thread17LinearCombinationISJ_Li1EffLNS1M_9ScaleType4KindE0ELNS_15FloatRoundStyleE2ESJ_EENS1_15EpilogueDefaultEEEEEvvEEEEvNT_6ParamsE)
        /*0014*/ 	.word	0x00000000


	//----- nvinfo : EIATTR_MIN_STACK_SIZE
	.align		4
.L_17:
        /*0018*/ 	.byte	0x04, 0x12
        /*001a*/ 	.short	(.L_19 - .L_18)
	.align		4
.L_18:
        /*001c*/ 	.word	index@(_ZN7cutlass13device_kernelINS_4gemm6kernel13GemmUniversalIN4cute5tupleIJiiiiEEENS1_10collective13CollectiveMmaINS1_34MainloopSm90TmaGmmaWarpSpecializedILi4ENS5_IJNS4_1CILi1EEESB_SB_EEENS1_35KernelTmaWarpSpecializedCooperativeEEENS5_IJNSA_ILi256EEENSA_ILi128EEENSA_ILi64EEEEEENS_10bfloat16_tENS5_IJSB_llEEESJ_SK_NS4_8TiledMMAINS4_8MMA_AtomIJNS4_4SM904GMMA28MMA_64x128x16_F32BF16BF16_SSILNSO_5MajorE1ELSQ_1ELNSO_7ScaleInE1ELSR_1EEEEEENS4_6LayoutINS5_IJNSA_ILi2EEESB_SB_EEENS5_IJSB_NSA_ILi0EEESX_EEEEENS5_IJNS4_10UnderscoreES10_S10_EEEEENS4_13SM90_TMA_LOADENS4_14ComposedLayoutINS4_7SwizzleILi3ELi4ELi3EEENS4_18smem_ptr_flag_bitsILi16EEENSU_INS5_IJSH_NSA_ILi8EEEEEENS5_IJSB_SH_EEEEEEEvNS4_8identityES13_S1D_vS1E_EENS_8epilogue10collective6detail29Sm90TmaWarpSpecializedAdapterINS1H_15DefaultEpilogueISJ_NS5_IJlSB_lEEES1L_NS1G_6thread17LinearCombinationISJ_Li1EffLNS1M_9ScaleType4KindE0ELNS_15FloatRoundStyleE2ESJ_EENS1_15EpilogueDefaultEEEEEvvEEEEvNT_6ParamsE)
        /*0020*/ 	.word	0x00000000
.L_19:


//--------------------- .nv.compat                --------------------------
	.section	.nv.compat,"",@"SHT_CUDA_COMPAT_INFO"
	.align	4
        /*0000*/ 	.byte	0x02, 0x09, 0x01, 0x00, 0x02, 0x02, 0x04, 0x00, 0x02, 0x05, 0x05, 0x00, 0x03, 0x07, 0x01, 0x01
        /*0010*/ 	.byte	0x02, 0x03, 0x01, 0x00, 0x02, 0x06, 0x01, 0x00, 0x04, 0x0b, 0x08, 0x00, 0x00, 0x00, 0x00, 0x00
        /*0020*/ 	.byte	0x00, 0x00, 0x00, 0x00


//--------------------- .nv.info._ZN7cutlass13device_kernelINS_4gemm6kernel13GemmUniversalIN4cute5tupleIJiiiiEEENS1_10collective13CollectiveMmaINS1_34MainloopSm90TmaGmmaWarpSpecializedILi4ENS5_IJNS4_1CILi1EEESB_SB_EEENS1_35KernelTmaWarpSpecializedCooperativeEEENS5_IJNSA_ILi256EEENSA_ILi128EEENSA_ILi64EEEEEENS_10bfloat16_tENS5_IJSB_llEEESJ_SK_NS4_8TiledMMAINS4_8MMA_AtomIJNS4_4SM904GMMA28MMA_64x128x16_F32BF16BF16_SSILNSO_5MajorE1ELSQ_1ELNSO_7ScaleInE1ELSR_1EEEEEENS4_6LayoutINS5_IJNSA_ILi2EEESB_SB_EEENS5_IJSB_NSA_ILi0EEESX_EEEEENS5_IJNS4_10UnderscoreES10_S10_EEEEENS4_13SM90_TMA_LOADENS4_14ComposedLayoutINS4_7SwizzleILi3ELi4ELi3EEENS4_18smem_ptr_flag_bitsILi16EEENSU_INS5_IJSH_NSA_ILi8EEEEEENS5_IJSB_SH_EEEEEEEvNS4_8identityES13_S1D_vS1E_EENS_8epilogue10collective6detail29Sm90TmaWarpSpecializedAdapterINS1H_15DefaultEpilogueISJ_NS5_IJlSB_lEEES1L_NS1G_6thread17LinearCombinationISJ_Li1EffLNS1M_9ScaleType4KindE0ELNS_15FloatRoundStyleE2ESJ_EENS1_15EpilogueDefaultEEEEEvvEEEEvNT_6ParamsE --------------------------
	.section	.nv.info._ZN7cutlass13device_kernelINS_4gemm6kernel13GemmUniversalIN4cute5tupleIJiiiiEEENS1_10collective13CollectiveMmaINS1_34MainloopSm90TmaGmmaWarpSpecializedILi4ENS5_IJNS4_1CILi1EEESB_SB_EEENS1_35KernelTmaWarpSpecializedCooperativeEEENS5_IJNSA_ILi256EEENSA_ILi128EEENSA_ILi64EEEEEENS_10bfloat16_tENS5_IJSB_llEEESJ_SK_NS4_8TiledMMAINS4_8MMA_AtomIJNS4_4SM904GMMA28MMA_64x128x16_F32BF16BF16_SSILNSO_5MajorE1ELSQ_1ELNSO_7ScaleInE1ELSR_1EEEEEENS4_6LayoutINS5_IJNSA_ILi2EEESB_SB_EEENS5_IJSB_NSA_ILi0EEESX_EEEEENS5_IJNS4_10UnderscoreES10_S10_EEEEENS4_13SM90_TMA_LOADENS4_14ComposedLayoutINS4_7SwizzleILi3ELi4ELi3EEENS4_18smem_ptr_flag_bitsILi16EEENSU_INS5_IJSH_NSA_ILi8EEEEEENS5_IJSB_SH_EEEEEEEvNS4_8identityES13_S1D_vS1E_EENS_8epilogue10collective6detail29Sm90TmaWarpSpecializedAdapterINS1H_15DefaultEpilogueISJ_NS5_IJlSB_lEEES1L_NS1G_6thread17LinearCombinationISJ_Li1EffLNS1M_9ScaleType4KindE0ELNS_15FloatRoundStyleE2ESJ_EENS1_15EpilogueDefaultEEEEEvvEEEEvNT_6ParamsE,"",@"SHT_CUDA_INFO"
	.sectionflags	@""
	.align	4


	//----- nvinfo : EIATTR_CUDA_API_VERSION
	.align		4
        /*0000*/ 	.byte	0x04, 0x37
        /*0002*/ 	.short	(.L_21 - .L_20)
.L_20:
        /*0004*/ 	.word	0x00000082


	//----- nvinfo : EIATTR_KPARAM_INFO
	.align		4
.L_21:
        /*0008*/ 	.byte	0x04, 0x17
        /*000a*/ 	.short	(.L_23 - .L_22)
.L_22:
        /*000c*/ 	.word	0x00000000
        /*0010*/ 	.short	0x0000
        /*0012*/ 	.short	0x0070
        /*0014*/ 	.byte	0x00, 0xf0, 0x01, 0x10


	//----- nvinfo : EIATTR_SPARSE_MMA_MASK
	.align		4
.L_23:
        /*0018*/ 	.byte	0x03, 0x50
        /*001a*/ 	.short	0x0000


	//----- nvinfo : EIATTR_MAXREG_COUNT
	.align		4
        /*001c*/ 	.byte	0x03, 0x1b
        /*001e*/ 	.short	0x00a8


	//----- nvinfo : EIATTR_NUM_BARRIERS
	.align		4
        /*0020*/ 	.byte	0x02, 0x4c
        /*0022*/ 	.byte	0x01
	.zero		1


	//----- nvinfo : EIATTR_EXTERNS
	.align		4
        /*0024*/ 	.byte	0x04, 0x0f
        /*0026*/ 	.short	(.L_25 - .L_24)


	//   ....[0]....
	.align		4
.L_24:
        /*0028*/ 	.word	index@(__assertfail)


	//----- nvinfo : EIATTR_MERCURY_ISA_VERSION
	.align		4
.L_25:
        /*002c*/ 	.byte	0x03, 0x5f
        /*002e*/ 	.short	0x0101


	//----- nvinfo : EIATTR_INT_WARP_WIDE_INSTR_OFFSETS
	.align		4
        /*0030*/ 	.byte	0x04, 0x31
        /*0032*/ 	.short	(.L_27 - .L_26)


	//   ....[0]....
.L_26:
        /*0034*/ 	.word	0x000003b0


	//   ....[1]....
        /*0038*/ 	.word	0x000003e0


	//   ....[2]....
        /*003c*/ 	.word	0x000004c0


	//----- nvinfo : EIATTR_COOP_GROUP_MASK_REGIDS
	.align		4
.L_27:
        /*0040*/ 	.byte	0x04, 0x29
        /*0042*/ 	.short	(.L_29 - .L_28)


	//   ....[0]....
.L_28:
        /*0044*/ 	.word	0xffffffff


	//   ....[1]....
        /*0048*/ 	.word	0xffffffff


	//   ....[2]....
        /*004c*/ 	.word	0xffffffff


	//   ....[3]....
        /*0050*/ 	.word	0xffffffff


	//   ....[4]....
        /*0054*/ 	.word	0xffffffff


	//----- nvinfo : EIATTR_COOP_GROUP_INSTR_OFFSETS
	.align		4
.L_29:
        /*0058*/ 	.byte	0x04, 0x28
        /*005a*/ 	.short	(.L_31 - .L_30)


	//   ....[0]....
.L_30:
        /*005c*/ 	.word	0x00000060


	//   ....[1]....
        /*0060*/ 	.word	0x00000070


	//   ....[2]....
        /*0064*/ 	.word	0x00000130


	//   ....[3]....
        /*0068*/ 	.word	0x000002c0


	//   ....[4]....
        /*006c*/ 	.word	0x00000f70


	//----- nvinfo : EIATTR_REG_RECONFIG
	.align		4
.L_31:
        /*0070*/ 	.byte	0x01, 0x54
	.zero		2


	//----- nvinfo : EIATTR_SYSCALL_OFFSETS
	.align		4
        /*0074*/ 	.byte	0x04, 0x46
        /*0076*/ 	.short	(.L_33 - .L_32)


	//   ....[0]....
.L_32:
        /*0078*/ 	.word	0x00001130


	//----- nvinfo : EIATTR_MBARRIER_INSTR_OFFSETS
	.align		4
.L_33:
        /*007c*/ 	.byte	0x04, 0x39
        /*007e*/ 	.short	(.L_35 - .L_34)


	//   ....[0]....
.L_34:
        /*0080*/ 	.word	0x00000230
        /*0084*/ 	.word	0x000000ff
        /*0088*/ 	.word	0x00000000
        /*008c*/ 	.short	0x0100
        /*008e*/ 	.byte	0x08
	.zero		1


	//   ....[1]....
        /*0090*/ 	.word	0x00000240
        /*0094*/ 	.word	0x000000ff
        /*0098*/ 	.word	0x00000020
        /*009c*/ 	.short	0x0100
        /*009e*/ 	.byte	0x08
	.zero		1


	//   ....[2]....
        /*00a0*/ 	.word	0x00000250
        /*00a4*/ 	.word	0x000000ff
        /*00a8*/ 	.word	0x00000008
        /*00ac*/ 	.short	0x0100
        /*00ae*/ 	.byte	0x08
	.zero		1


	//   ....[3]....
        /*00b0*/ 	.word	0x00000260
        /*00b4*/ 	.word	0x000000ff
        /*00b8*/ 	.word	0x00000028
        /*00bc*/ 	.short	0x0100
        /*00be*/ 	.byte	0x08
	.zero		1


	//   ....[4]....
        /*00c0*/ 	.word	0x00000270
        /*00c4*/ 	.word	0x000000ff
        /*00c8*/ 	.word	0x00000010
        /*00cc*/ 	.short	0x0100
        /*00ce*/ 	.byte	0x08
	.zero		1


	//   ....[5]....
        /*00d0*/ 	.word	0x00000280
        /*00d4*/ 	.word	0x000000ff
        /*00d8*/ 	.word	0x00000030
        /*00dc*/ 	.short	0x0100
        /*00de*/ 	.byte	0x08
	.zero		1


	//   ....[6]....
        /*00e0*/ 	.word	0x00000290
        /*00e4*/ 	.word	0x000000ff
        /*00e8*/ 	.word	0x00000018
        /*00ec*/ 	.short	0x0100
        /*00ee*/ 	.byte	0x08
	.zero		1


	//   ....[7]....
        /*00f0*/ 	.word	0x000002a0
        /*00f4*/ 	.word	0x000000ff
        /*00f8*/ 	.word	0x00000038
        /*00fc*/ 	.short	0x0100
        /*00fe*/ 	.byte	0x08
	.zero		1


	//   ....[8]....
        /*0100*/ 	.word	0x00000530
        /*0104*/ 	.word	0x000000ff
        /*0108*/ 	.word	0x00000050
        /*010c*/ 	.short	0x0100
        /*010e*/ 	.byte	0x06
	.zero		1


	//   ....[9]....
        /*0110*/ 	.word	0x00000590
        /*0114*/ 	.word	0x000000ff
        /*0118*/ 	.word	0x00000058
        /*011c*/ 	.short	0x0100
        /*011e*/ 	.byte	0x06
	.zero		1


	//   ....[10]....
        /*0120*/ 	.word	0x000011b0
        /*0124*/ 	.word	0x00000003
        /*0128*/ 	.word	0x00000000
        /*012c*/ 	.short	0x010a
        /*012e*/ 	.byte	0x3f
	.zero		1


	//   ....[11]....
        /*0130*/ 	.word	0x000011f0
        /*0134*/ 	.word	0x00000003
        /*0138*/ 	.word	0x00000000
        /*013c*/ 	.short	0x010a
        /*013e*/ 	.byte	0x3f
	.zero		1


	//   ....[12]....
        /*0140*/ 	.word	0x000016c0
        /*0144*/ 	.word	0x000000ff
        /*0148*/ 	.word	0x00000000
        /*014c*/ 	.short	0x010a
        /*014e*/ 	.byte	0x07
	.zero		1


	//   ....[13]....
        /*0150*/ 	.word	0x00001700
        /*0154*/ 	.word	0x000000ff
        /*0158*/ 	.word	0x00000000
        /*015c*/ 	.short	0x010a
        /*015e*/ 	.byte	0x07
	.zero		1


	//   ....[14]....
        /*0160*/ 	.word	0x00001aa0
        /*0164*/ 	.word	0x000000ff
        /*0168*/ 	.word	0x00000000
        /*016c*/ 	.short	0x0101
        /*016e*/ 	.byte	0x07
	.zero		1


	//   ....[15]....
        /*0170*/ 	.word	0x00001c80
        /*0174*/ 	.word	0x000000ff
        /*0178*/ 	.word	0x00000000
        /*017c*/ 	.short	0x0101
        /*017e*/ 	.byte	0x04
	.zero		1


	//   ....[16]....
        /*0180*/ 	.word	0x0000b590
        /*0184*/ 	.word	0x0000000c
        /*0188*/ 	.word	0x00000020
        /*018c*/ 	.short	0x010a
        /*018e*/ 	.byte	0x3f
	.zero		1


	//   ....[17]....
        /*0190*/ 	.word	0x0000ba90
        /*0194*/ 	.word	0x00000005
        /*0198*/ 	.word	0x00000058
        /*019c*/ 	.short	0x0101
        /*019e*/ 	.byte	0x3f
	.zero		1


	//   ....[18]....
        /*01a0*/ 	.word	0x0000c190
        /*01a4*/ 	.word	0x00000007
        /*01a8*/ 	.word	0x00000000
        /*01ac*/ 	.short	0x010a
        /*01ae*/ 	.byte	0x3f
	.zero		1


	//   ....[19]....
        /*01b0*/ 	.word	0x0000c210
        /*01b4*/ 	.word	0x00000006
        /*01b8*/ 	.word	0x00000000
        /*01bc*/ 	.short	0x010a
        /*01be*/ 	.byte	0x3f
	.zero		1


	//   ....[20]....
        /*01c0*/ 	.word	0x0000c2a0
        /*01c4*/ 	.word	0x00000007
        /*01c8*/ 	.word	0x00000000
        /*01cc*/ 	.short	0x010a
        /*01ce*/ 	.byte	0x3f
	.zero		1


	//   ....[21]....
        /*01d0*/ 	.word	0x0000c330
        /*01d4*/ 	.word	0x00000005
        /*01d8*/ 	.word	0x00000000
        /*01dc*/ 	.short	0x010a
        /*01de*/ 	.byte	0x3f
	.zero		1


	//   ....[22]....
        /*01e0*/ 	.word	0x0000c390
        /*01e4*/ 	.word	0x00000003
        /*01e8*/ 	.word	0x00000000
        /*01ec*/ 	.short	0x010a
        /*01ee*/ 	.byte	0x3f
	.zero		1


	//   ....[23]....
        /*01f0*/ 	.word	0x0000c3f0
        /*01f4*/ 	.word	0x00000004
        /*01f8*/ 	.word	0x00000000
        /*01fc*/ 	.short	0x010a
        /*01fe*/ 	.byte	0x3f
	.zero		1


	//   ....[24]....
        /*0200*/ 	.word	0x0000c4c0
        /*0204*/ 	.word	0x0000000c
        /*0208*/ 	.word	0x00000020
        /*020c*/ 	.short	0x010a
        /*020e*/ 	.byte	0x3f
	.zero		1


	//   ....[25]....
        /*0210*/ 	.word	0x0000c590
        /*0214*/ 	.word	0x00000007
        /*0218*/ 	.word	0x00000000
        /*021c*/ 	.short	0x010a
        /*021e*/ 	.byte	0x3f
	.zero		1


	//   ....[26]....
        /*0220*/ 	.word	0x0000c5e0
        /*0224*/ 	.word	0x00000006
        /*0228*/ 	.word	0x00000000
        /*022c*/ 	.short	0x010a
        /*022e*/ 	.byte	0x3f
	.zero		1


	//   ....[27]....
        /*0230*/ 	.word	0x0000c630
        /*0234*/ 	.word	0x00000007
        /*0238*/ 	.word	0x00000000
        /*023c*/ 	.short	0x010a
        /*023e*/ 	.byte	0x3f
	.zero		1


	//----- nvinfo : EIATTR_NUM_MBARRIERS
	.align		4
.L_35:
        /*0240*/ 	.byte	0x03, 0x38
        /*0242*/ 	.short	0x000a


	//----- nvinfo : EIATTR_EXIT_INSTR_OFFSETS
	.align		4
        /*0244*/ 	.byte	0x04, 0x1c
        /*0246*/ 	.short	(.L_37 - .L_36)


	//   ....[0]....
.L_36:
        /*0248*/ 	.word	0x000005e0


	//   ....[1]....
        /*024c*/ 	.word	0x00000ea0


	//   ....[2]....
        /*0250*/ 	.word	0x0000abb0


	//   ....[3]....
        /*0254*/ 	.word	0x0000b1e0


	//   ....[4]....
        /*0258*/ 	.word	0x0000c380


	//----- nvinfo : EIATTR_MAX_THREADS
	.align		4
.L_37:
        /*025c*/ 	.byte	0x04, 0x05
        /*025e*/ 	.short	(.L_39 - .L_38)
.L_38:
        /*0260*/ 	.word	0x00000180
        /*0264*/ 	.word	0x00000001
        /*0268*/ 	.word	0x00000001


	//----- nvinfo : EIATTR_CRS_STACK_SIZE
	.align		4
.L_39:
        /*026c*/ 	.byte	0x04, 0x1e
        /*026e*/ 	.short	(.L_41 - .L_40)
.L_40:
        /*0270*/ 	.word	0x00000000


	//----- nvinfo : EIATTR_CBANK_PARAM_SIZE
	.align		4
.L_41:
        /*0274*/ 	.byte	0x03, 0x19
        /*0276*/ 	.short	0x0470


	//----- nvinfo : EIATTR_PARAM_CBANK
	.align		4
        /*0278*/ 	.byte	0x04, 0x0a
        /*027a*/ 	.short	(.L_43 - .L_42)
	.align		4
.L_42:
        /*027c*/ 	.word	index@(.nv.constant0._ZN7cutlass13device_kernelINS_4gemm6kernel13GemmUniversalIN4cute5tupleIJiiiiEEENS1_10collective13CollectiveMmaINS1_34MainloopSm90TmaGmmaWarpSpecializedILi4ENS5_IJNS4_1CILi1EEESB_SB_EEENS1_35KernelTmaWarpSpecializedCooperativeEEENS5_IJNSA_ILi256EEENSA_ILi128EEENSA_ILi64EEEEEENS_10bfloat16_tENS5_IJSB_llEEESJ_SK_NS4_8TiledMMAINS4_8MMA_AtomIJNS4_4SM904GMMA28MMA_64x128x16_F32BF16BF16_SSILNSO_5MajorE1ELSQ_1ELNSO_7ScaleInE1ELSR_1EEEEEENS4_6LayoutINS5_IJNSA_ILi2EEESB_SB_EEENS5_IJSB_NSA_ILi0EEESX_EEEEENS5_IJNS4_10UnderscoreES10_S10_EEEEENS4_13SM90_TMA_LOADENS4_14ComposedLayoutINS4_7SwizzleILi3ELi4ELi3EEENS4_18smem_ptr_flag_bitsILi16EEENSU_INS5_IJSH_NSA_ILi8EEEEEENS5_IJSB_SH_EEEEEEEvNS4_8identityES13_S1D_vS1E_EENS_8epilogue10collective6detail29Sm90TmaWarpSpecializedAdapterINS1H_15DefaultEpilogueISJ_NS5_IJlSB_lEEES1L_NS1G_6thread17LinearCombinationISJ_Li1EffLNS1M_9ScaleType4KindE0ELNS_15FloatRoundStyleE2ESJ_EENS1_15EpilogueDefaultEEEEEvvEEEEvNT_6ParamsE)
        /*0280*/ 	.short	0x0210
        /*0282*/ 	.short	0x0470


	//----- nvinfo : EIATTR_SW_WAR
	.align		4
.L_43:
        /*0284*/ 	.byte	0x04, 0x36
        /*0286*/ 	.short	(.L_45 - .L_44)
.L_44:
        /*0288*/ 	.word	0x00000008
.L_45:


//--------------------- .nv.callgraph             --------------------------
	.section	.nv.callgraph,"",@"SHT_CUDA_CALLGRAPH"
	.align	4
	.sectionentsize	8
	.align		4
        /*0000*/ 	.word	0x00000000
	.align		4
        /*0004*/ 	.word	0xffffffff
	.align		4
        /*0008*/ 	.word	index@(_ZN7cutlass13device_kernelINS_4gemm6kernel13GemmUniversalIN4cute5tupleIJiiiiEEENS1_10collective13CollectiveMmaINS1_34MainloopSm90TmaGmmaWarpSpecializedILi4ENS5_IJNS4_1CILi1EEESB_SB_EEENS1_35KernelTmaWarpSpecializedCooperativeEEENS5_IJNSA_ILi256EEENSA_ILi128EEENSA_ILi64EEEEEENS_10bfloat16_tENS5_IJSB_llEEESJ_SK_NS4_8TiledMMAINS4_8MMA_AtomIJNS4_4SM904GMMA28MMA_64x128x16_F32BF16BF16_SSILNSO_5MajorE1ELSQ_1ELNSO_7ScaleInE1ELSR_1EEEEEENS4_6LayoutINS5_IJNSA_ILi2EEESB_SB_EEENS5_IJSB_NSA_ILi0EEESX_EEEEENS5_IJNS4_10UnderscoreES10_S10_EEEEENS4_13SM90_TMA_LOADENS4_14ComposedLayoutINS4_7SwizzleILi3ELi4ELi3EEENS4_18smem_ptr_flag_bitsILi16EEENSU_INS5_IJSH_NSA_ILi8EEEEEENS5_IJSB_SH_EEEEEEEvNS4_8identityES13_S1D_vS1E_EENS_8epilogue10collective6detail29Sm90TmaWarpSpecializedAdapterINS1H_15DefaultEpilogueISJ_NS5_IJlSB_lEEES1L_NS1G_6thread17LinearCombinationISJ_Li1EffLNS1M_9ScaleType4KindE0ELNS_15FloatRoundStyleE2ESJ_EENS1_15EpilogueDefaultEEEEEvvEEEEvNT_6ParamsE)
	.align		4
        /*000c*/ 	.word	index@(__assertfail)
	.align		4
        /*0010*/ 	.word	0x00000000
	.align		4
        /*0014*/ 	.word	0xfffffffe
	.align		4
        /*0018*/ 	.word	0x00000000
	.align		4
        /*001c*/ 	.word	0xfffffffd
	.align		4
        /*0020*/ 	.word	0x00000000
	.align		4
        /*0024*/ 	.word	0xfffffffc


//--------------------- .nv.constant4             --------------------------
	.section	.nv.constant4,"a",@progbits
	.align	8
	.align		8
.nv.constant4:
        /*0000*/ 	.dword	__assertfail
	.align		8
        /*0008*/ 	.dword	__unnamed_1
	.align		8
        /*0010*/ 	.dword	_ZN40_INTERNAL_e7e6ecd8_4_k_cu_477840d5_173964cuda3std3__45__cpo5beginE
	.align		8
        /*0018*/ 	.dword	_ZN40_INTERNAL_e7e6ecd8_4_k_cu_477840d5_173964cuda3std3__45__cpo3endE
	.align		8
        /*0020*/ 	.dword	_ZN40_INTERNAL_e7e6ecd8_4_k_cu_477840d5_173964cuda3std3__45__cpo6cbeginE
	.align		8
        /*0028*/ 	.dword	_ZN40_INTERNAL_e7e6ecd8_4_k_cu_477840d5_173964cuda3std3__45__cpo4cendE
	.align		8
        /*0030*/ 	.dword	_ZN40_INTERNAL_e7e6ecd8_4_k_cu_477840d5_173964cuda3std3__442_GLOBAL__N__e7e6ecd8_4_k_cu_477840d5_173966ignoreE
	.align		8
        /*0038*/ 	.dword	_ZN40_INTERNAL_e7e6ecd8_4_k_cu_477840d5_173964cuda3std3__419piecewise_constructE
	.align		8
        /*0040*/ 	.dword	_ZN40_INTERNAL_e7e6ecd8_4_k_cu_477840d5_173964cuda3std3__48in_placeE
	.align		8
        /*0048*/ 	.dword	_ZN40_INTERNAL_e7e6ecd8_4_k_cu_477840d5_173964cuda3std6ranges3__45__cpo4swapE
	.align		8
        /*0050*/ 	.dword	_ZN40_INTERNAL_e7e6ecd8_4_k_cu_477840d5_173964cuda3std6ranges3__45__cpo9iter_moveE
	.align		8
        /*0058*/ 	.dword	_ZN40_INTERNAL_e7e6ecd8_4_k_cu_477840d5_173964cute7productE
	.align		8
        /*0060*/ 	.dword	_ZN40_INTERNAL_e7e6ecd8_4_k_cu_477840d5_173964cute1_E
	.align		8
        /*0068*/ 	.dword	$str$22
	.align		8
        /*0070*/ 	.dword	$str$23


//--------------------- .text._ZN7cutlass13device_kernelINS_4gemm6kernel13GemmUniversalIN4cute5tupleIJiiiiEEENS1_10collective13CollectiveMmaINS1_34MainloopSm90TmaGmmaWarpSpecializedILi4ENS5_IJNS4_1CILi1EEESB_SB_EEENS1_35KernelTmaWarpSpecializedCooperativeEEENS5_IJNSA_ILi256EEENSA_ILi128EEENSA_ILi64EEEEEENS_10bfloat16_tENS5_IJSB_llEEESJ_SK_NS4_8TiledMMAINS4_8MMA_AtomIJNS4_4SM904GMMA28MMA_64x128x16_F32BF16BF16_SSILNSO_5MajorE1ELSQ_1ELNSO_7ScaleInE1ELSR_1EEEEEENS4_6LayoutINS5_IJNSA_ILi2EEESB_SB_EEENS5_IJSB_NSA_ILi0EEESX_EEEEENS5_IJNS4_10UnderscoreES10_S10_EEEEENS4_13SM90_TMA_LOADENS4_14ComposedLayoutINS4_7SwizzleILi3ELi4ELi3EEENS4_18smem_ptr_flag_bitsILi16EEENSU_INS5_IJSH_NSA_ILi8EEEEEENS5_IJSB_SH_EEEEEEEvNS4_8identityES13_S1D_vS1E_EENS_8epilogue10collective6detail29Sm90TmaWarpSpecializedAdapterINS1H_15DefaultEpilogueISJ_NS5_IJlSB_lEEES1L_NS1G_6thread17LinearCombinationISJ_Li1EffLNS1M_9ScaleType4KindE0ELNS_15FloatRoundStyleE2ESJ_EENS1_15EpilogueDefaultEEEEEvvEEEEvNT_6ParamsE --------------------------
	.section	.text._ZN7cutlass13device_kernelINS_4gemm6kernel13GemmUniversalIN4cute5tupleIJiiiiEEENS1_10collective13CollectiveMmaINS1_34MainloopSm90TmaGmmaWarpSpecializedILi4ENS5_IJNS4_1CILi1EEESB_SB_EEENS1_35KernelTmaWarpSpecializedCooperativeEEENS5_IJNSA_ILi256EEENSA_ILi128EEENSA_ILi64EEEEEENS_10bfloat16_tENS5_IJSB_llEEESJ_SK_NS4_8TiledMMAINS4_8MMA_AtomIJNS4_4SM904GMMA28MMA_64x128x16_F32BF16BF16_SSILNSO_5MajorE1ELSQ_1ELNSO_7ScaleInE1ELSR_1EEEEEENS4_6LayoutINS5_IJNSA_ILi2EEESB_SB_EEENS5_IJSB_NSA_ILi0EEESX_EEEEENS5_IJNS4_10UnderscoreES10_S10_EEEEENS4_13SM90_TMA_LOADENS4_14ComposedLayoutINS4_7SwizzleILi3ELi4ELi3EEENS4_18smem_ptr_flag_bitsILi16EEENSU_INS5_IJSH_NSA_ILi8EEEEEENS5_IJSB_SH_EEEEEEEvNS4_8identityES13_S1D_vS1E_EENS_8epilogue10collective6detail29Sm90TmaWarpSpecializedAdapterINS1H_15DefaultEpilogueISJ_NS5_IJlSB_lEEES1L_NS1G_6thread17LinearCombinationISJ_Li1EffLNS1M_9ScaleType4KindE0ELNS_15FloatRoundStyleE2ESJ_EENS1_15EpilogueDefaultEEEEEvvEEEEvNT_6ParamsE,"ax",@progbits
	.align	128
.text._ZN7cutlass13device_kernelINS_4gemm6kernel13GemmUniversalIN4cute5tupleIJiiiiEEENS1_10collective13CollectiveMmaINS1_34MainloopSm90TmaGmmaWarpSpecializedILi4ENS5_IJNS4_1CILi1EEESB_SB_EEENS1_35KernelTmaWarpSpecializedCooperativeEEENS5_IJNSA_ILi256EEENSA_ILi128EEENSA_ILi64EEEEEENS_10bfloat16_tENS5_IJSB_llEEESJ_SK_NS4_8TiledMMAINS4_8MMA_AtomIJNS4_4SM904GMMA28MMA_64x128x16_F32BF16BF16_SSILNSO_5MajorE1ELSQ_1ELNSO_7ScaleInE1ELSR_1EEEEEENS4_6LayoutINS5_IJNSA_ILi2EEESB_SB_EEENS5_IJSB_NSA_ILi0EEESX_EEEEENS5_IJNS4_10UnderscoreES10_S10_EEEEENS4_13SM90_TMA_LOADENS4_14ComposedLayoutINS4_7SwizzleILi3ELi4ELi3EEENS4_18smem_ptr_flag_bitsILi16EEENSU_INS5_IJSH_NSA_ILi8EEEEEENS5_IJSB_SH_EEEEEEEvNS4_8identityES13_S1D_vS1E_EENS_8epilogue10collective6detail29Sm90TmaWarpSpecializedAdapterINS1H_15DefaultEpilogueISJ_NS5_IJlSB_lEEES1L_NS1G_6thread17LinearCombinationISJ_Li1EffLNS1M_9ScaleType4KindE0ELNS_15FloatRoundStyleE2ESJ_EENS1_15EpilogueDefaultEEEEEvvEEEEvNT_6ParamsE:
        .type           _ZN7cutlass13device_kernelINS_4gemm6kernel13GemmUniversalIN4cute5tupleIJiiiiEEENS1_10collective13CollectiveMmaINS1_34MainloopSm90TmaGmmaWarpSpecializedILi4ENS5_IJNS4_1CILi1EEESB_SB_EEENS1_35KernelTmaWarpSpecializedCooperativeEEENS5_IJNSA_ILi256EEENSA_ILi128EEENSA_ILi64EEEEEENS_10bfloat16_tENS5_IJSB_llEEESJ_SK_NS4_8TiledMMAINS4_8MMA_AtomIJNS4_4SM904GMMA28MMA_64x128x16_F32BF16BF16_SSILNSO_5MajorE1ELSQ_1ELNSO_7ScaleInE1ELSR_1EEEEEENS4_6LayoutINS5_IJNSA_ILi2EEESB_SB_EEENS5_IJSB_NSA_ILi0EEESX_EEEEENS5_IJNS4_10UnderscoreES10_S10_EEEEENS4_13SM90_TMA_LOADENS4_14ComposedLayoutINS4_7SwizzleILi3ELi4ELi3EEENS4_18smem_ptr_flag_bitsILi16EEENSU_INS5_IJSH_NSA_ILi8EEEEEENS5_IJSB_SH_EEEEEEEvNS4_8identityES13_S1D_vS1E_EENS_8epilogue10collective6detail29Sm90TmaWarpSpecializedAdapterINS1H_15DefaultEpilogueISJ_NS5_IJlSB_lEEES1L_NS1G_6thread17LinearCombinationISJ_Li1EffLNS1M_9ScaleType4KindE0ELNS_15FloatRoundStyleE2ESJ_EENS1_15EpilogueDefaultEEEEEvvEEEEvNT_6ParamsE,@function
        .size           _ZN7cutlass13device_kernelINS_4gemm6kernel13GemmUniversalIN4cute5tupleIJiiiiEEENS1_10collective13CollectiveMmaINS1_34MainloopSm90TmaGmmaWarpSpecializedILi4ENS5_IJNS4_1CILi1EEESB_SB_EEENS1_35KernelTmaWarpSpecializedCooperativeEEENS5_IJNSA_ILi256EEENSA_ILi128EEENSA_ILi64EEEEEENS_10bfloat16_tENS5_IJSB_llEEESJ_SK_NS4_8TiledMMAINS4_8MMA_AtomIJNS4_4SM904GMMA28MMA_64x128x16_F32BF16BF16_SSILNSO_5MajorE1ELSQ_1ELNSO_7ScaleInE1ELSR_1EEEEEENS4_6LayoutINS5_IJNSA_ILi2EEESB_SB_EEENS5_IJSB_NSA_ILi0EEESX_EEEEENS5_IJNS4_10UnderscoreES10_S10_EEEEENS4_13SM90_TMA_LOADENS4_14ComposedLayoutINS4_7SwizzleILi3ELi4ELi3EEENS4_18smem_ptr_flag_bitsILi16EEENSU_INS5_IJSH_NSA_ILi8EEEEEENS5_IJSB_SH_EEEEEEEvNS4_8identityES13_S1D_vS1E_EENS_8epilogue10collective6detail29Sm90TmaWarpSpecializedAdapterINS1H_15DefaultEpilogueISJ_NS5_IJlSB_lEEES1L_NS1G_6thread17LinearCombinationISJ_Li1EffLNS1M_9ScaleType4KindE0ELNS_15FloatRoundStyleE2ESJ_EENS1_15EpilogueDefaultEEEEEvvEEEEvNT_6ParamsE,(.L_x_320 - _ZN7cutlass13device_kernelINS_4gemm6kernel13GemmUniversalIN4cute5tupleIJiiiiEEENS1_10collective13CollectiveMmaINS1_34MainloopSm90TmaGmmaWarpSpecializedILi4ENS5_IJNS4_1CILi1EEESB_SB_EEENS1_35KernelTmaWarpSpecializedCooperativeEEENS5_IJNSA_ILi256EEENSA_ILi128EEENSA_ILi64EEEEEENS_10bfloat16_tENS5_IJSB_llEEESJ_SK_NS4_8TiledMMAINS4_8MMA_AtomIJNS4_4SM904GMMA28MMA_64x128x16_F32BF16BF16_SSILNSO_5MajorE1ELSQ_1ELNSO_7ScaleInE1ELSR_1EEEEEENS4_6LayoutINS5_IJNSA_ILi2EEESB_SB_EEENS5_IJSB_NSA_ILi0EEESX_EEEEENS5_IJNS4_10UnderscoreES10_S10_EEEEENS4_13SM90_TMA_LOADENS4_14ComposedLayoutINS4_7SwizzleILi3ELi4ELi3EEENS4_18smem_ptr_flag_bitsILi16EEENSU_INS5_IJSH_NSA_ILi8EEEEEENS5_IJSB_SH_EEEEEEEvNS4_8identityES13_S1D_vS1E_EENS_8epilogue10collective6detail29Sm90TmaWarpSpecializedAdapterINS1H_15DefaultEpilogueISJ_NS5_IJlSB_lEEES1L_NS1G_6thread17LinearCombinationISJ_Li1EffLNS1M_9ScaleType4KindE0ELNS_15FloatRoundStyleE2ESJ_EENS1_15EpilogueDefaultEEEEEvvEEEEvNT_6ParamsE)
        .other          _ZN7cutlass13device_kernelINS_4gemm6kernel13GemmUniversalIN4cute5tupleIJiiiiEEENS1_10collective13CollectiveMmaINS1_34MainloopSm90TmaGmmaWarpSpecializedILi4ENS5_IJNS4_1CILi1EEESB_SB_EEENS1_35KernelTmaWarpSpecializedCooperativeEEENS5_IJNSA_ILi256EEENSA_ILi128EEENSA_ILi64EEEEEENS_10bfloat16_tENS5_IJSB_llEEESJ_SK_NS4_8TiledMMAINS4_8MMA_AtomIJNS4_4SM904GMMA28MMA_64x128x16_F32BF16BF16_SSILNSO_5MajorE1ELSQ_1ELNSO_7ScaleInE1ELSR_1EEEEEENS4_6LayoutINS5_IJNSA_ILi2EEESB_SB_EEENS5_IJSB_NSA_ILi0EEESX_EEEEENS5_IJNS4_10UnderscoreES10_S10_EEEEENS4_13SM90_TMA_LOADENS4_14ComposedLayoutINS4_7SwizzleILi3ELi4ELi3EEENS4_18smem_ptr_flag_bitsILi16EEENSU_INS5_IJSH_NSA_ILi8EEEEEENS5_IJSB_SH_EEEEEEEvNS4_8identityES13_S1D_vS1E_EENS_8epilogue10collective6detail29Sm90TmaWarpSpecializedAdapterINS1H_15DefaultEpilogueISJ_NS5_IJlSB_lEEES1L_NS1G_6thread17LinearCombinationISJ_Li1EffLNS1M_9ScaleType4KindE0ELNS_15FloatRoundStyleE2ESJ_EENS1_15EpilogueDefaultEEEEEvvEEEEvNT_6ParamsE,@"STO_CUDA_ENTRY STV_DEFAULT"
_ZN7cutlass13device_kernelINS_4gemm6kernel13GemmUniversalIN4cute5tupleIJiiiiEEENS1_10collective13CollectiveMmaINS1_34MainloopSm90TmaGmmaWarpSpecializedILi4ENS5_IJNS4_1CILi1EEESB_SB_EEENS1_35KernelTmaWarpSpecializedCooperativeEEENS5_IJNSA_ILi256EEENSA_ILi128EEENSA_ILi64EEEEEENS_10bfloat16_tENS5_IJSB_llEEESJ_SK_NS4_8TiledMMAINS4_8MMA_AtomIJNS4_4SM904GMMA28MMA_64x128x16_F32BF16BF16_SSILNSO_5MajorE1ELSQ_1ELNSO_7ScaleInE1ELSR_1EEEEEENS4_6LayoutINS5_IJNSA_ILi2EEESB_SB_EEENS5_IJSB_NSA_ILi0EEESX_EEEEENS5_IJNS4_10UnderscoreES10_S10_EEEEENS4_13SM90_TMA_LOADENS4_14ComposedLayoutINS4_7SwizzleILi3ELi4ELi3EEENS4_18smem_ptr_flag_bitsILi16EEENSU_INS5_IJSH_NSA_ILi8EEEEEENS5_IJSB_SH_EEEEEEEvNS4_8identityES13_S1D_vS1E_EENS_8epilogue10collective6detail29Sm90TmaWarpSpecializedAdapterINS1H_15DefaultEpilogueISJ_NS5_IJlSB_lEEES1L_NS1G_6thread17LinearCombinationISJ_Li1EffLNS1M_9ScaleType4KindE0ELNS_15FloatRoundStyleE2ESJ_EENS1_15EpilogueDefaultEEEEEvvEEEEvNT_6ParamsE:
[----:B------:R-:W0:Y:S01]  /*0000*/  LDC R1, c[0x0][0x28] ;  /* 0x00000a00ff017b82 */ /* 0x000e220000000800 */
[----:B------:R-:W1:Y:S01]  /*0010*/  S2R R18, SR_TID.X ;  /* 0x0000000000127919 */ /* 0x000e620000002100 */
[----:B------:R-:W-:Y:S01]  /*0020*/  ELECT P0, URZ, PT ;  /* 0x00000000003f782f */ /* 0x000fe20003800000 */
[----:B------:R-:W-:Y:S01]  /*0030*/  BSSY B0, `(.L_x_0) ;  /* 0x000000f000007945 */ /* 0x000fe20003800000 */
[--C-:B-1----:R-:W-:Y:S02]  /*0040*/  SHF.R.U32.HI R0, RZ, 0x5, R18.reuse ;  /* 0x00000005ff007819 */ /* 0x102fe40000011612 */
[----:B------:R-:W-:-:S03]  /*0050*/  SHF.R.U32.HI R22, RZ, 0x7, R18 ;  /* 0x00000007ff167819 */ /* 0x000fc60000011612 */
[----:B------:R-:W1:Y:S04]  /*0060*/  SHFL.IDX PT, R5, R0, RZ, 0x1f ;  /* 0x00001fff00057589 */ /* 0x000e6800000e0000 */
[----:B------:R2:W3:Y:S01]  /*0070*/  SHFL.IDX PT, R8, R22, RZ, 0x1f ;  /* 0x00001fff16087589 */ /* 0x0004e200000e0000 */
[----:B-1----:R-:W-:-:S13]  /*0080*/  ISETP.NE.OR P0, PT, R5, RZ, !P0 ;  /* 0x000000ff0500720c */ /* 0x002fda0004705670 */
[----:B0-23--:R-:W-:Y:S05]  /*0090*/  @P0 BRA `(.L_x_1) ;  /* 0x0000000000200947 */ /* 0x00dfea0003800000 */
[----:B------:R-:W-:Y:S02]  /*00a0*/  ULDC.64 UR4, c[0x0][0x198] ;  /* 0x0000660000047ab9 */ /* 0x000fe40000000a00 */
[----:B------:R-:W-:Y:S02]  /*00b0*/  UIADD3 UR6, UP0, UR4, 0xf0, URZ ;  /* 0x000000f004067890 */ /* 0x000fe4000ff1e03f */
[----:B------:R-:W-:Y:S02]  /*00c0*/  UIADD3 UR4, UP1, UR4, 0x1f0, URZ ;  /* 0x000001f004047890 */ /* 0x000fe4000ff3e03f */
[----:B------:R-:W-:Y:S02]  /*00d0*/  UIADD3.X UR7, URZ, UR5, URZ, UP0, !UPT ;  /* 0x000000053f077290 */ /* 0x000fe400087fe43f */
[----:B------:R-:W-:-:S07]  /*00e0*/  UIADD3.X UR5, URZ, UR5, URZ, UP1, !UPT ;  /* 0x000000053f057290 */ /* 0x000fce0008ffe43f */
[----:B------:R0:W-:Y:S02]  /*00f0*/  UTMACCTL.PF [UR6] ;  /* 0x00000000060079b9 */ /* 0x0001e40008040000 */
[----:B------:R0:W-:Y:S02]  /*0100*/  UTMACCTL.PF [UR4] ;  /* 0x00000000040079b9 */ /* 0x0001e40008040000 */
[----:B0-----:R-:W-:Y:S01]  /*0110*/  NOP ;  /* 0x0000000000007918 */ /* 0x001fe20000000000 */
.L_x_1:
[----:B------:R-:W-:Y:S05]  /*0120*/  BSYNC B0 ;  /* 0x0000000000007941 */ /* 0x000fea0003800000 */
.L_x_0:
[----:B------:R-:W0:Y:S02]  /*0130*/  SHFL.IDX PT, R2, R0, RZ, 0x1f ;  /* 0x00001fff00027589 */ /* 0x000e2400000e0000 */
[----:B0-----:R-:W-:-:S13]  /*0140*/  ISETP.NE.AND P0, PT, R2, RZ, PT ;  /* 0x000000ff0200720c */ /* 0x001fda0003f05270 */
[----:B------:R-:W-:Y:S05]  /*0150*/  @P0 BRA `(.L_x_2) ;  /* 0x0000000000580947 */ /* 0x000fea0003800000 */
[----:B------:R-:W0:Y:S01]  /*0160*/  S2UR UR8, SR_CgaCtaId ;  /* 0x00000000000879c3 */ /* 0x000e220000008800 */
[----:B------:R-:W-:Y:S01]  /*0170*/  UMOV UR4, 0x400 ;  /* 0x0000040000047882 */ /* 0x000fe20000000000 */
[----:B------:R-:W-:Y:S01]  /*0180*/  UMOV UR5, 0x1 ;  /* 0x0000000100057882 */ /* 0x000fe20000000000 */
[----:B------:R-:W-:Y:S01]  /*0190*/  UMOV UR6, 0x100 ;  /* 0x0000010000067882 */ /* 0x000fe20000000000 */
[----:B------:R-:W-:Y:S01]  /*01a0*/  ELECT P0, URZ, PT ;  /* 0x00000000003f782f */ /* 0x000fe20003800000 */
[----:B------:R-:W-:-:S04]  /*01b0*/  UIADD3 UR6, -UR6, 0x100000, URZ ;  /* 0x0010000006067890 */ /* 0x000fc8000fffe13f */
[----:B------:R-:W-:Y:S02]  /*01c0*/  USHF.L.U32 UR7, UR6, 0xb, URZ ;  /* 0x0000000b06077899 */ /* 0x000fe4000800063f */
[----:B------:R-:W-:Y:S02]  /*01d0*/  USHF.L.U32 UR6, UR6, 0x1, URZ ;  /* 0x0000000106067899 */ /* 0x000fe4000800063f */
[----:B0-----:R-:W-:Y:S02]  /*01e0*/  ULEA UR8, UR8, UR4, 0x18 ;  /* 0x0000000408087291 */ /* 0x001fe4000f8ec03f */
[----:B------:R-:W-:-:S04]  /*01f0*/  UIADD3 UR4, -UR5, 0x100000, URZ ;  /* 0x0010000005047890 */ /* 0x000fc8000fffe13f */
[----:B------:R-:W-:Y:S02]  /*0200*/  USHF.L.U32 UR5, UR4, 0xb, URZ ;  /* 0x0000000b04057899 */ /* 0x000fe4000800063f */
[----:B------:R-:W-:Y:S01]  /*0210*/  USHF.L.U32 UR4, UR4, 0x1, URZ ;  /* 0x0000000104047899 */ /* 0x000fe2000800063f */
[----:B------:R-:W0:Y:S11]  /*0220*/  FENCE.VIEW.ASYNC.S ;  /* 0x00000000000073c6 */ /* 0x000e360000000000 */
[----:B0-----:R0:W1:Y:S01]  /*0230*/  SYNCS.EXCH.64 URZ, [UR8], UR4 ;  /* 0x00000004083f75b2 */ /* 0x0010620008000100 */
[----:B------:R0:W2:Y:S01]  /*0240*/  SYNCS.EXCH.64 URZ, [UR8+0x20], UR6 ;  /* 0x00002006083f75b2 */ /* 0x0000a20008000100 */
[----:B------:R0:W3:Y:S01]  /*0250*/  SYNCS.EXCH.64 URZ, [UR8+0x8], UR4 ;  /* 0x00000804083f75b2 */ /* 0x0000e20008000100 */
[----:B------:R0:W4:Y:S01]  /*0260*/  SYNCS.EXCH.64 URZ, [UR8+0x28], UR6 ;  /* 0x00002806083f75b2 */ /* 0x0001220008000100 */
[----:B------:R0:W0:Y:S01]  /*0270*/  SYNCS.EXCH.64 URZ, [UR8+0x10], UR4 ;  /* 0x00001004083f75b2 */ /* 0x0000220008000100 */
[----:B------:R0:W0:Y:S01]  /*0280*/  SYNCS.EXCH.64 URZ, [UR8+0x30], UR6 ;  /* 0x00003006083f75b2 */ /* 0x0000220008000100 */
[----:B------:R0:W0:Y:S01]  /*0290*/  SYNCS.EXCH.64 URZ, [UR8+0x18], UR4 ;  /* 0x00001804083f75b2 */ /* 0x0000220008000100 */
[----:B------:R0:W0:Y:S01]  /*02a0*/  SYNCS.EXCH.64 URZ, [UR8+0x38], UR6 ;  /* 0x00003806083f75b2 */ /* 0x0000220008000100 */
[----:B------:R-:W-:Y:S01]  /*02b0*/  NOP ;  /* 0x0000000000007918 */ /* 0x000fe20000000000 */
.L_x_2:
[----:B------:R-:W5:Y:S01]  /*02c0*/  SHFL.IDX PT, R0, R0, RZ, 0x1f ;  /* 0x00001fff00007589 */ /* 0x000f6200000e0000 */
[----:B------:R-:W-:Y:S01]  /*02d0*/  ELECT P0, URZ, PT ;  /* 0x00000000003f782f */ /* 0x000fe20003800000 */
[----:B------:R-:W1:Y:S01]  /*02e0*/  LDC R2, c[0x0][0x65c] ;  /* 0x00019700ff027b82 */ /* 0x000e620000000800 */
[----:B------:R-:W-:Y:S01]  /*02f0*/  SHF.R.S32.HI R6, RZ, 0x1f, R5 ;  /* 0x0000001fff067819 */ /* 0x000fe20000011405 */
[----:B------:R-:W2:Y:S01]  /*0300*/  S2R R3, SR_CTAID.Y ;  /* 0x0000000000037919 */ /* 0x000ea20000002600 */
[----:B0-----:R-:W-:Y:S01]  /*0310*/  UMOV UR4, 0x20 ;  /* 0x0000002000047882 */ /* 0x001fe20000000000 */
[----:B------:R-:W-:Y:S01]  /*0320*/  ISETP.NE.AND P2, PT, R8, RZ, PT ;  /* 0x000000ff0800720c */ /* 0x000fe20003f45270 */
[----:B------:R-:W-:Y:S01]  /*0330*/  NOP ;  /* 0x0000000000007918 */ /* 0x000fe20000000000 */
[----:B------:R-:W0:Y:S01]  /*0340*/  S2R R4, SR_CTAID.X ;  /* 0x0000000000047919 */ /* 0x000e220000002500 */
[----:B------:R-:W-:Y:S01]  /*0350*/  LEA.HI R6, R6, R5, RZ, 0x2 ;  /* 0x0000000506067211 */ /* 0x000fe200078f10ff */
[----:B------:R-:W-:Y:S01]  /*0360*/  NOP ;  /* 0x0000000000007918 */ /* 0x000fe20000000000 */
[----:B-----5:R-:W-:-:S02]  /*0370*/  ISETP.NE.OR P0, PT, R0, RZ, !P0 ;  /* 0x000000ff0000720c */ /* 0x020fc40004705670 */
[----:B-1----:R-:W-:-:S04]  /*0380*/  ISETP.NE.AND P3, PT, R2, 0x1, PT ;  /* 0x000000010200780c */ /* 0x002fc80003f65270 */
[----:B------:R-:W-:Y:S02]  /*0390*/  P2R R0, PR, RZ, 0x8 ;  /* 0x00000008ff007803 */ /* 0x000fe40000000000 */
[----:B------:R-:W-:-:S05]  /*03a0*/  LOP3.LUT R0, R6, 0xfffffffc, RZ, 0xc0, !PT ;  /* 0xfffffffc06007812 */ /* 0x000fca00078ec0ff */
[----:B------:R-:W-:Y:S01]  /*03b0*/  VOTEU.ALL UP0, P0 ;  /* 0x00000000003f7886 */ /* 0x000fe20000000000 */
[----:B------:R-:W-:Y:S01]  /*03c0*/  IMAD.IADD R0, R5, 0x1, -R0 ;  /* 0x0000000105007824 */ /* 0x000fe200078e0a00 */
[----:B------:R-:W0:Y:S01]  /*03d0*/  @P3 LDC R17, c[0x0][0x10] ;  /* 0x00000400ff113b82 */ /* 0x000e220000000800 */
[----:B------:R-:W-:Y:S01]  /*03e0*/  VOTEU.ALL UP1, P0 ;  /* 0x00000000003f7886 */ /* 0x000fe20000020000 */
[----:B--2---:R-:W-:Y:S01]  /*03f0*/  @P3 IMAD.MOV.U32 R6, RZ, RZ, R3 ;  /* 0x000000ffff063224 */ /* 0x004fe200078e0003 */
[----:B------:R-:W-:Y:S01]  /*0400*/  @!UP0 UMOV UR6, 0x400 ;  /* 0x0000040000068882 */ /* 0x000fe20000000000 */
[----:B------:R-:W-:-:S04]  /*0410*/  @!UP0 UIADD3 UR4, -UR4, 0x100000, URZ ;  /* 0x0010000004048890 */ /* 0x000fc8000fffe13f */
[----:B------:R-:W-:Y:S02]  /*0420*/  @!UP0 USHF.L.U32 UR5, UR4, 0xb, URZ ;  /* 0x0000000b04058899 */ /* 0x000fe4000800063f */
[----:B------:R-:W-:Y:S01]  /*0430*/  @!UP0 USHF.L.U32 UR4, UR4, 0x1, URZ ;  /* 0x0000000104048899 */ /* 0x000fe2000800063f */
[----:B------:R-:W-:Y:S02]  /*0440*/  @P3 IMAD.MOV.U32 R7, RZ, RZ, RZ ;  /* 0x000000ffff073224 */ /* 0x000fe400078e00ff */
[----:B------:R-:W-:Y:S01]  /*0450*/  IMAD.MOV.U32 R5, RZ, RZ, RZ ;  /* 0x000000ffff057224 */ /* 0x000fe200078e00ff */
[----:B------:R-:W1:Y:S01]  /*0460*/  @!UP0 S2UR UR7, SR_CgaCtaId ;  /* 0x00000000000789c3 */ /* 0x000e620000008800 */
[----:B------:R-:W-:-:S07]  /*0470*/  @P3 IMAD.MOV.U32 R11, RZ, RZ, RZ ;  /* 0x000000ffff0b3224 */ /* 0x000fce00078e00ff */
[----:B------:R-:W2:Y:S01]  /*0480*/  @!P3 LDC R9, c[0x0][0xc] ;  /* 0x00000300ff09bb82 */ /* 0x000ea20000000800 */
[----:B0-----:R-:W-:-:S04]  /*0490*/  @P3 IMAD.WIDE.U32 R16, R4, R17, R6 ;  /* 0x0000001104103225 */ /* 0x001fc800078e0006 */
[----:B------:R-:W-:Y:S01]  /*04a0*/  @P3 IMAD.IADD R17, R17, 0x1, R11 ;  /* 0x0000000111113824 */ /* 0x000fe200078e020b */
[----:B-1----:R-:W-:Y:S01]  /*04b0*/  @!UP0 ULEA UR6, UR7, UR6, 0x18 ;  /* 0x0000000607068291 */ /* 0x002fe2000f8ec03f */
[----:B------:R-:W-:Y:S01]  /*04c0*/  VOTEU.ALL UP0, P0 ;  /* 0x00000000003f7886 */ /* 0x000fe20000000000 */
[----:B------:R-:W-:-:S04]  /*04d0*/  ISETP.NE.AND P0, PT, R0, 0x3, PT ;  /* 0x000000030000780c */ /* 0x000fc80003f05270 */
[----:B------:R-:W-:Y:S01]  /*04e0*/  ISETP.EQ.OR P0, PT, R0, RZ, !P0 ;  /* 0x000000ff0000720c */ /* 0x000fe20004702670 */
[----:B--2---:R-:W-:-:S03]  /*04f0*/  @!P3 IMAD.WIDE.U32 R6, R9, R3, R4 ;  /* 0x000000030906b225 */ /* 0x004fc600078e0004 */
[C---:B------:R-:W-:Y:S01]  /*0500*/  ISETP.EQ.AND P0, PT, R8.reuse, RZ, P0 ;  /* 0x000000ff0800720c */ /* 0x040fe20000702270 */
[----:B------:R-:W-:Y:S01]  /*0510*/  VIADD R8, R8, 0xffffffff ;  /* 0xffffffff08087836 */ /* 0x000fe20000000000 */
[----:B------:R-:W0:Y:S02]  /*0520*/  FENCE.VIEW.ASYNC.S ;  /* 0x00000000000073c6 */ /* 0x000e240000000000 */
[----:B0-----:R0:W3:Y:S01]  /*0530*/  @!UP0 SYNCS.EXCH.64 URZ, [UR6+0x50], UR4 ;  /* 0x00005004063f85b2 */ /* 0x0010e20008000100 */
[----:B------:R-:W-:Y:S01]  /*0540*/  @!P3 IMAD.MOV.U32 R16, RZ, RZ, R6 ;  /* 0x000000ffff10b224 */ /* 0x000fe200078e0006 */
[----:B------:R-:W-:Y:S01]  /*0550*/  SEL R19, RZ, 0x1, !P0 ;  /* 0x00000001ff137807 */ /* 0x000fe20004000000 */
[----:B------:R-:W-:Y:S01]  /*0560*/  @!P3 IMAD.MOV.U32 R17, RZ, RZ, R7 ;  /* 0x000000ffff11b224 */ /* 0x000fe200078e0007 */
[----:B------:R-:W-:-:S04]  /*0570*/  ISETP.GE.U32.AND P1, PT, R8, 0x2, PT ;  /* 0x000000020800780c */ /* 0x000fc80003f26070 */
[----:B------:R-:W-:Y:S01]  /*0580*/  SEL R19, R19, 0x2, P1 ;  /* 0x0000000213137807 */ /* 0x000fe20000800000 */
[----:B------:R0:W3:Y:S01]  /*0590*/  @!UP1 SYNCS.EXCH.64 URZ, [UR6+0x58], UR4 ;  /* 0x00005804063f95b2 */ /* 0x0000e20008000100 */
[----:B------:R-:W-:Y:S01]  /*05a0*/  NOP ;  /* 0x0000000000007918 */ /* 0x000fe20000000000 */
[----:B---34-:R-:W-:Y:S06]  /*05b0*/  BAR.SYNC.DEFER_BLOCKING 0x0 ;  /* 0x0000000000007b1d */ /* 0x018fec0000010000 */
[----:B------:R-:W-:Y:S05]  /*05c0*/  @!P2 BRA `(.L_x_3) ;  /* 0x000000a4007ca947 */ /* 0x000fea0003800000 */
[----:B------:R-:W-:-:S13]  /*05d0*/  ISETP.GT.U32.AND P0, PT, R8, 0x1, PT ;  /* 0x000000010800780c */ /* 0x000fda0003f04070 */
[----:B0-----:R-:W-:Y:S05]  /*05e0*/  @P0 EXIT ;  /* 0x000000000000094d */ /* 0x001fea0003800000 */
[----:B------:R-:W-:Y:S01]  /*05f0*/  ULDC.64 UR4, c[0x0][0x650] ;  /* 0x0001940000047ab9 */ /* 0x000fe20000000a00 */
[----:B------:R-:W-:Y:S01]  /*0600*/  PRMT R0, RZ, 0x7610, R0 ;  /* 0x00007610ff007816 */ /* 0x000fe20000000000 */
[----:B------:R-:W-:Y:S01]  /*0610*/  IMAD.MOV.U32 R152, RZ, RZ, -0x1 ;  /* 0xffffffffff987424 */ /* 0x000fe200078e00ff */
[----:B------:R-:W-:Y:S01]  /*0620*/  ISETP.GE.U32.AND P0, PT, R16, UR4, PT ;  /* 0x0000000410007c0c */ /* 0x000fe2000bf06070 */
[----:B------:R-:W-:Y:S01]  /*0630*/  IMAD.MOV.U32 R23, RZ, RZ, -0x1 ;  /* 0xffffffffff177424 */ /* 0x000fe200078e00ff */
[----:B------:R-:W-:Y:S02]  /*0640*/  MOV R153, 0xffffffff ;  /* 0xffffffff00997802 */ /* 0x000fe40000000f00 */
[----:B------:R-:W-:-:S13]  /*0650*/  ISETP.GE.U32.AND.EX P0, PT, R17, UR5, PT, P0 ;  /* 0x0000000511007c0c */ /* 0x000fda000bf06100 */
[----:B------:R-:W-:Y:S05]  /*0660*/  @P0 BRA `(.L_x_4) ;  /* 0x0000000400540947 */ /* 0x000fea0003800000 */
[----:B------:R-:W0:Y:S01]  /*0670*/  LDC.64 R14, c[0x0][0x628] ;  /* 0x00018a00ff0e7b82 */ /* 0x000e220000000a00 */
[----:B------:R-:W-:Y:S02]  /*0680*/  IMAD.MOV.U32 R6, RZ, RZ, R16 ;  /* 0x000000ffff067224 */ /* 0x000fe400078e0010 */
[----:B------:R-:W-:-:S05]  /*0690*/  IMAD.MOV.U32 R7, RZ, RZ, R17 ;  /* 0x000000ffff077224 */ /* 0x000fca00078e0011 */
[----:B------:R-:W1:Y:S08]  /*06a0*/  LDC R0, c[0x0][0x630] ;  /* 0x00018c00ff007b82 */ /* 0x000e700000000800 */
[----:B------:R-:W2:Y:S01]  /*06b0*/  LDC.64 R20, c[0x0][0x620] ;  /* 0x00018800ff147b82 */ /* 0x000ea20000000a00 */
[----:B0-----:R-:W-:-:S04]  /*06c0*/  ISETP.NE.U32.AND P0, PT, R14, RZ, PT ;  /* 0x000000ff0e00720c */ /* 0x001fc80003f05070 */
[----:B------:R-:W-:-:S13]  /*06d0*/  ISETP.NE.AND.EX P0, PT, R15, RZ, PT, P0 ;  /* 0x000000ff0f00720c */ /* 0x000fda0003f05300 */
[----:B-12---:R-:W-:Y:S05]  /*06e0*/  @!P0 BRA `(.L_x_5) ;  /* 0x0000000000288947 */ /* 0x006fea0003800000 */
[----:B------:R-:W0:Y:S02]  /*06f0*/  LDC R11, c[0x0][0x634] ;  /* 0x00018d00ff0b7b82 */ /* 0x000e240000000800 */
[----:B0-----:R-:W-:-:S05]  /*0700*/  IADD3 R11, P0, R16, R11, RZ ;  /* 0x0000000b100b7210 */ /* 0x001fca0007f1e0ff */
[----:B------:R-:W-:-:S04]  /*0710*/  IMAD.X R13, RZ, RZ, R17, P0 ;  /* 0x000000ffff0d7224 */ /* 0x000fc800000e0611 */
[----:B------:R-:W-:-:S04]  /*0720*/  IMAD.WIDE.U32 R6, R13, R14, RZ ;  /* 0x0000000e0d067225 */ /* 0x000fc800078e00ff */
[----:B------:R-:W-:-:S04]  /*0730*/  IMAD.WIDE.U32 R8, P0, R11, R15, R6 ;  /* 0x0000000f0b087225 */ /* 0x000fc80007800006 */
[----:B------:R-:W-:-:S04]  /*0740*/  IMAD.WIDE.U32 R6, R11, R14, RZ ;  /* 0x0000000e0b067225 */ /* 0x000fc800078e00ff */
[----:B------:R-:W-:Y:S01]  /*0750*/  IMAD.X R11, RZ, RZ, RZ, P0 ;  /* 0x000000ffff0b7224 */ /* 0x000fe200000e06ff */
[----:B------:R-:W-:Y:S01]  /*0760*/  IADD3 RZ, P0, R7, R8, RZ ;  /* 0x0000000807ff7210 */ /* 0x000fe20007f1e0ff */
[----:B------:R-:W-:-:S04]  /*0770*/  IMAD.MOV.U32 R10, RZ, RZ, R9 ;  /* 0x000000ffff0a7224 */ /* 0x000fc800078e0009 */
[----:B------:R-:W-:-:S08]  /*0780*/  IMAD.WIDE.U32.X R6, R13, R15, R10, P0 ;  /* 0x0000000f0d067225 */ /* 0x000fd000000e040a */
.L_x_5:
[-CC-:B------:R-:W-:Y:S01]  /*0790*/  SHF.R.U64 R23, R6, R0.reuse, R7.reuse ;  /* 0x0000000006177219 */ /* 0x180fe20000001207 */
[----:B------:R-:W0:Y:S01]  /*07a0*/  LDC R10, c[0x0][0x618] ;  /* 0x00018600ff0a7b82 */ /* 0x000e220000000800 */
[----:B------:R-:W-:Y:S01]  /*07b0*/  SHF.R.U32.HI R5, RZ, R0, R7 ;  /* 0x00000000ff057219 */ /* 0x000fe20000011607 */
[----:B------:R-:W-:Y:S01]  /*07c0*/  ULDC UR4, c[0x0][0x150] ;  /* 0x0000540000047ab9 */ /* 0x000fe20000000800 */
[----:B------:R-:W-:Y:S02]  /*07d0*/  IADD3 R9, P0, RZ, -R23, RZ ;  /* 0x80000017ff097210 */ /* 0x000fe40007f1e0ff */
[----:B------:R-:W-:-:S03]  /*07e0*/  I2FP.F32.U32 R0, R4 ;  /* 0x0000000400007245 */ /* 0x000fc60000201000 */
[----:B------:R-:W1:Y:S01]  /*07f0*/  LDC.64 R28, c[0x0][0x640] ;  /* 0x00019000ff1c7b82 */ /* 0x000e620000000a00 */
[----:B------:R-:W-:Y:S02]  /*0800*/  IMAD.X R11, RZ, RZ, ~R5, P0 ;  /* 0x000000ffff0b7224 */ /* 0x000fe400000e0e05 */
[----:B------:R-:W-:Y:S01]  /*0810*/  FMUL R0, R0, UR4 ;  /* 0x0000000400007c20 */ /* 0x000fe20008400000 */
[----:B------:R-:W-:Y:S01]  /*0820*/  IMAD.WIDE.U32 R6, R9, R20, R16 ;  /* 0x0000001409067225 */ /* 0x000fe200078e0010 */
[----:B------:R-:W-:-:S03]  /*0830*/  ULDC UR4, c[0x0][0x154] ;  /* 0x0000550000047ab9 */ /* 0x000fc60000000800 */
[----:B------:R-:W-:Y:S01]  /*0840*/  IMAD R8, R11, R20, RZ ;  /* 0x000000140b087224 */ /* 0x000fe200078e02ff */
[----:B------:R-:W2:Y:S01]  /*0850*/  LDC R5, c[0x0][0x144] ;  /* 0x00005100ff057b82 */ /* 0x000ea20000000800 */
[----:B------:R-:W3:Y:S02]  /*0860*/  F2I.U32.TRUNC.NTZ R0, R0 ;  /* 0x0000000000007305 */ /* 0x000ee4000020f000 */
[----:B------:R-:W-:-:S04]  /*0870*/  IMAD R9, R9, R21, R8 ;  /* 0x0000001509097224 */ /* 0x000fc800078e0208 */
[----:B------:R-:W-:Y:S01]  /*0880*/  IMAD.IADD R7, R7, 0x1, R9 ;  /* 0x0000000107077824 */ /* 0x000fe200078e0209 */
[----:B------:R-:W4:Y:S01]  /*0890*/  LDC R12, c[0x0][0x608] ;  /* 0x00018200ff0c7b82 */ /* 0x000f220000000800 */
[----:B------:R-:W-:-:S03]  /*08a0*/  MOV R9, 0xffffffff ;  /* 0xffffffff00097802 */ /* 0x000fc60000000f00 */
[-CC-:B0-----:R-:W-:Y:S02]  /*08b0*/  SHF.R.U64 R20, R6, R10.reuse, R7.reuse ;  /* 0x0000000a06147219 */ /* 0x181fe40000001207 */
[----:B------:R-:W-:Y:S02]  /*08c0*/  I2FP.F32.U32 R6, R3 ;  /* 0x0000000300067245 */ /* 0x000fe40000201000 */
[----:B------:R-:W0:Y:S01]  /*08d0*/  LDC R26, c[0x0][0x658] ;  /* 0x00019600ff1a7b82 */ /* 0x000e220000000800 */
[----:B-1----:R-:W-:Y:S01]  /*08e0*/  ISETP.NE.U32.AND P0, PT, R28, RZ, PT ;  /* 0x000000ff1c00720c */ /* 0x002fe20003f05070 */
[----:B---3--:R-:W-:Y:S01]  /*08f0*/  IMAD.MOV R8, RZ, RZ, -R0 ;  /* 0x000000ffff087224 */ /* 0x008fe200078e0a00 */
[----:B------:R-:W-:Y:S01]  /*0900*/  SHF.R.U32.HI R7, RZ, R10, R7 ;  /* 0x0000000aff077219 */ /* 0x000fe20000011607 */
[----:B------:R-:W-:Y:S01]  /*0910*/  FMUL R6, R6, UR4 ;  /* 0x0000000406067c20 */ /* 0x000fe20008400000 */
[----:B------:R-:W-:-:S03]  /*0920*/  ISETP.NE.AND.EX P0, PT, R29, RZ, PT, P0 ;  /* 0x000000ff1d00720c */ /* 0x000fc60003f05300 */
[----:B------:R-:W1:Y:S01]  /*0930*/  LDC R14, c[0x0][0x148] ;  /* 0x00005200ff0e7b82 */ /* 0x000e620000000800 */
[----:B--2---:R-:W-:-:S07]  /*0940*/  IMAD R0, R5, R8, R4 ;  /* 0x0000000805007224 */ /* 0x004fce00078e0204 */
[----:B------:R-:W2:Y:S01]  /*0950*/  LDC R24, c[0x0][0x600] ;  /* 0x00018000ff187b82 */ /* 0x000ea20000000800 */
[-CC-:B----4-:R-:W-:Y:S02]  /*0960*/  SHF.R.U64 R30, R20, R12.reuse, R7.reuse ;  /* 0x0000000c141e7219 */ /* 0x190fe40000001207 */
[----:B------:R-:W-:Y:S01]  /*0970*/  SHF.R.U32.HI R5, RZ, R12, R7 ;  /* 0x0000000cff057219 */ /* 0x000fe20000011607 */
[----:B------:R-:W-:Y:S01]  /*0980*/  IMAD.MOV.U32 R7, RZ, RZ, 0x1 ;  /* 0x00000001ff077424 */ /* 0x000fe200078e00ff */
[----:B------:R3:W4:Y:S03]  /*0990*/  F2I.U32.TRUNC.NTZ R12, R6 ;  /* 0x00000006000c7305 */ /* 0x000726000020f000 */
[----:B------:R-:W1:Y:S01]  /*09a0*/  LDC R15, c[0x0][0x648] ;  /* 0x00019200ff0f7b82 */ /* 0x000e620000000800 */
[-C--:B0-----:R-:W-:Y:S02]  /*09b0*/  SHF.L.U32 R4, R9, R26.reuse, RZ ;  /* 0x0000001a09047219 */ /* 0x081fe400000006ff */
[----:B------:R-:W-:-:S02]  /*09c0*/  SHF.R.U64 R32, R30, R26, R5 ;  /* 0x0000001a1e207219 */ /* 0x000fc40000001205 */
[----:B------:R-:W-:Y:S02]  /*09d0*/  LOP3.LUT R11, RZ, R4, RZ, 0x33, !PT ;  /* 0x00000004ff0b7212 */ /* 0x000fe400078e33ff */
[-C--:B------:R-:W-:Y:S01]  /*09e0*/  SHF.R.U32.HI R5, RZ, R26.reuse, R5 ;  /* 0x0000001aff057219 */ /* 0x080fe20000011605 */
[----:B------:R-:W0:Y:S01]  /*09f0*/  LDC R21, c[0x0][0x638] ;  /* 0x00018e00ff157b82 */ /* 0x000e220000000800 */
[----:B------:R-:W-:Y:S01]  /*0a00*/  SHF.L.U32 R10, R7, R26, RZ ;  /* 0x0000001a070a7219 */ /* 0x000fe200000006ff */
[----:B------:R-:W-:-:S06]  /*0a10*/  IMAD.MOV.U32 R4, RZ, RZ, R32 ;  /* 0x000000ffff047224 */ /* 0x000fcc00078e0020 */
[----:B------:R-:W0:Y:S01]  /*0a20*/  LDC R152, c[0x0][0x610] ;  /* 0x00018400ff987b82 */ /* 0x000e220000000800 */
[----:B---34-:R-:W-:Y:S05]  /*0a30*/  @!P0 BRA `(.L_x_6) ;  /* 0x0000000000288947 */ /* 0x018fea0003800000 */
[----:B------:R-:W3:Y:S02]  /*0a40*/  LDC R9, c[0x0][0x64c] ;  /* 0x00019300ff097b82 */ /* 0x000ee40000000800 */
[----:B---3--:R-:W-:-:S05]  /*0a50*/  IADD3 R9, P0, R32, R9, RZ ;  /* 0x0000000920097210 */ /* 0x008fca0007f1e0ff */
        /* <DEDUP_REMOVED lines=8> */
.L_x_6:
[----:B-1----:R-:W-:Y:S01]  /*0ae0*/  SHF.R.U64 R4, R4, R15, R5 ;  /* 0x0000000f04047219 */ /* 0x002fe20000001205 */
[----:B--2---:R-:W-:Y:S01]  /*0af0*/  VIADD R5, R24, 0xffffffff ;  /* 0xffffffff18057836 */ /* 0x004fe20000000000 */
[----:B------:R-:W-:Y:S01]  /*0b00*/  LOP3.LUT R11, R30, R11, RZ, 0xc0, !PT ;  /* 0x0000000b1e0b7212 */ /* 0x000fe200078ec0ff */
[----:B------:R-:W-:Y:S02]  /*0b10*/  IMAD.MOV R12, RZ, RZ, -R12 ;  /* 0x000000ffff0c7224 */ /* 0x000fe400078e0a0c */
[----:B------:R-:W-:Y:S01]  /*0b20*/  IMAD.MOV R6, RZ, RZ, -R4 ;  /* 0x000000ffff067224 */ /* 0x000fe200078e0a04 */
[----:B------:R-:W-:Y:S01]  /*0b30*/  LOP3.LUT R5, R20, R5, RZ, 0xc0, !PT ;  /* 0x0000000514057212 */ /* 0x000fe200078ec0ff */
[----:B------:R-:W-:Y:S02]  /*0b40*/  @P3 IMAD R0, R14, R12, R3 ;  /* 0x0000000c0e003224 */ /* 0x000fe400078e0203 */
[----:B------:R-:W-:Y:S02]  /*0b50*/  IMAD R11, R10, R4, R11 ;  /* 0x000000040a0b7224 */ /* 0x000fe400078e020b */
[----:B0-----:R-:W-:-:S02]  /*0b60*/  IMAD R3, R6, R21, R32 ;  /* 0x0000001506037224 */ /* 0x001fc400078e0220 */
[----:B------:R-:W-:Y:S02]  /*0b70*/  IMAD R152, R11, R152, R0 ;  /* 0x000000980b987224 */ /* 0x000fe400078e0200 */
[----:B------:R-:W-:Y:S02]  /*0b80*/  IMAD R3, R3, R24, R5 ;  /* 0x0000001803037224 */ /* 0x000fe400078e0205 */
[----:B------:R-:W-:-:S03]  /*0b90*/  IMAD.MOV.U32 R0, RZ, RZ, 0x1 ;  /* 0x00000001ff007424 */ /* 0x000fc600078e00ff */
[----:B------:R-:W-:Y:S02]  /*0ba0*/  SEL R153, R3, R152, !P3 ;  /* 0x0000009803997207 */ /* 0x000fe40005800000 */
[----:B------:R-:W-:-:S07]  /*0bb0*/  SEL R152, R152, R3, !P3 ;  /* 0x0000000398987207 */ /* 0x000fce0005800000 */
.L_x_4:
[----:B------:R-:W-:-:S08]  /*0bc0*/  NOP ;  /* 0x0000000000007918 */ /* 0x000fd00000000000 */
[----:B------:R-:W0:Y:S02]  /*0bd0*/  USETMAXREG.TRY_ALLOC.CTAPOOL UP0, 0xe8 ;  /* 0x000000e8000079c8 */ /* 0x000e240008000600 */
[----:B0-----:R-:W-:-:S13]  /*0be0*/  PLOP3.LUT P0, PT, PT, PT, UP0, 0x80, 0x0 ;  /* 0x000000000000781c */ /* 0x001fda0003f0f008 */
[----:B------:R-:W-:Y:S05]  /*0bf0*/  @!P0 BRA `(.L_x_4) ;  /* 0xfffffffc00f08947 */ /* 0x000fea000383ffff */
[----:B------:R-:W-:Y:S01]  /*0c00*/  ULDC.64 UR4, c[0x0][0x598] ;  /* 0x0001660000047ab9 */ /* 0x000fe20000000a00 */
[----:B------:R-:W-:Y:S01]  /*0c10*/  ULDC.64 UR36, c[0x0][0x208] ;  /* 0x0000820000247ab9 */ /* 0x000fe20000000a00 */
[----:B------:R-:W-:-:S04]  /*0c20*/  ISETP.NE.U32.AND P0, PT, RZ, UR4, PT ;  /* 0x00000004ff007c0c */ /* 0x000fc8000bf05070 */
[----:B------:R-:W-:-:S13]  /*0c30*/  ISETP.NE.AND.EX P0, PT, RZ, UR5, PT, P0 ;  /* 0x00000005ff007c0c */ /* 0x000fda000bf05300 */
[----:B------:R-:W-:Y:S05]  /*0c40*/  @!P0 BRA `(.L_x_7) ;  /* 0x00000000001c8947 */ /* 0x000fea0003800000 */
[----:B------:R-:W0:Y:S02]  /*0c50*/  LDC.64 R4, c[0x0][0x598] ;  /* 0x00016600ff047b82 */ /* 0x000e240000000a00 */
[----:B0-----:R-:W2:Y:S02]  /*0c60*/  LDG.E.64 R4, desc[UR36][R4.64] ;  /* 0x0000002404047981 */ /* 0x001ea4000c1e1b00 */
[----:B--2---:R-:W-:-:S04]  /*0c70*/  ISETP.NE.U32.AND P0, PT, R4, RZ, PT ;  /* 0x000000ff0400720c */ /* 0x004fc80003f05070 */
[----:B------:R-:W-:-:S13]  /*0c80*/  ISETP.NE.AND.EX P0, PT, R5, RZ, PT, P0 ;  /* 0x000000ff0500720c */ /* 0x000fda0003f05300 */
[----:B------:R-:W-:Y:S05]  /*0c90*/  @!P0 BRA `(.L_x_7) ;  /* 0x0000000000088947 */ /* 0x000fea0003800000 */
[----:B------:R0:W5:Y:S01]  /*0ca0*/  LD.E R154, desc[UR36][R4.64] ;  /* 0x00000024049a7980 */ /* 0x000162000c101900 */
[----:B------:R-:W-:Y:S05]  /*0cb0*/  BRA `(.L_x_8) ;  /* 0x0000000000247947 */ /* 0x000fea0003800000 */
.L_x_7:
[----:B------:R-:W-:Y:S02]  /*0cc0*/  ULDC.64 UR4, c[0x0][0x588] ;  /* 0x0001620000047ab9 */ /* 0x000fe40000000a00 */
[----:B------:R-:W-:-:S04]  /*0cd0*/  ISETP.NE.U32.AND P0, PT, RZ, UR4, PT ;  /* 0x00000004ff007c0c */ /* 0x000fc8000bf05070 */
[----:B------:R-:W-:-:S13]  /*0ce0*/  ISETP.NE.AND.EX P0, PT, RZ, UR5, PT, P0 ;  /* 0x00000005ff007c0c */ /* 0x000fda000bf05300 */
[----:B------:R-:W-:Y:S05]  /*0cf0*/  @!P0 BRA `(.L_x_9) ;  /* 0x00000000000c8947 */ /* 0x000fea0003800000 */
[----:B------:R-:W0:Y:S02]  /*0d00*/  LDC.64 R154, c[0x0][0x588] ;  /* 0x00016200ff9a7b82 */ /* 0x000e240000000a00 */
[----:B0-----:R1:W5:Y:S01]  /*0d10*/  LDG.E R154, desc[UR36][R154.64] ;  /* 0x000000249a9a7981 */ /* 0x001362000c1e1900 */
[----:B------:R-:W-:Y:S05]  /*0d20*/  BRA `(.L_x_8) ;  /* 0x0000000000087947 */ /* 0x000fea0003800000 */
.L_x_9:
[----:B------:R-:W-:Y:S02]  /*0d30*/  ULDC UR4, c[0x0][0x580] ;  /* 0x0001600000047ab9 */ /* 0x000fe40000000800 */
[----:B------:R-:W-:-:S07]  /*0d40*/  MOV R154, UR4 ;  /* 0x00000004009a7c02 */ /* 0x000fce0008000f00 */
.L_x_8:
[----:B------:R-:W-:Y:S02]  /*0d50*/  ULDC.64 UR4, c[0x0][0x5a0] ;  /* 0x0001680000047ab9 */ /* 0x000fe40000000a00 */
[----:B------:R-:W-:-:S04]  /*0d60*/  ISETP.NE.U32.AND P0, PT, RZ, UR4, PT ;  /* 0x00000004ff007c0c */ /* 0x000fc8000bf05070 */
[----:B------:R-:W-:-:S13]  /*0d70*/  ISETP.NE.AND.EX P0, PT, RZ, UR5, PT, P0 ;  /* 0x00000005ff007c0c */ /* 0x000fda000bf05300 */
[----:B------:R-:W-:Y:S05]  /*0d80*/  @!P0 BRA `(.L_x_10) ;  /* 0x00000000001c8947 */ /* 0x000fea0003800000 */
[----:B0-----:R-:W0:Y:S02]  /*0d90*/  LDC.64 R4, c[0x0][0x5a0] ;  /* 0x00016800ff047b82 */ /* 0x001e240000000a00 */
[----:B0-----:R-:W2:Y:S02]  /*0da0*/  LDG.E.64 R4, desc[UR36][R4.64] ;  /* 0x0000002404047981 */ /* 0x001ea4000c1e1b00 */
[----:B--2---:R-:W-:-:S04]  /*0db0*/  ISETP.NE.U32.AND P0, PT, R4, RZ, PT ;  /* 0x000000ff0400720c */ /* 0x004fc80003f05070 */
[----:B------:R-:W-:-:S13]  /*0dc0*/  ISETP.NE.AND.EX P0, PT, R5, RZ, PT, P0 ;  /* 0x000000ff0500720c */ /* 0x000fda0003f05300 */
[----:B------:R-:W-:Y:S05]  /*0dd0*/  @!P0 BRA `(.L_x_10) ;  /* 0x0000000000088947 */ /* 0x000fea0003800000 */
[----:B-1----:R0:W5:Y:S01]  /*0de0*/  LD.E R155, desc[UR36][R4.64] ;  /* 0x00000024049b7980 */ /* 0x002162000c101900 */
[----:B------:R-:W-:Y:S05]  /*0df0*/  BRA `(.L_x_11) ;  /* 0x0000000000247947 */ /* 0x000fea0003800000 */
.L_x_10:
[----:B------:R-:W-:Y:S02]  /*0e00*/  ULDC.64 UR4, c[0x0][0x590] ;  /* 0x0001640000047ab9 */ /* 0x000fe40000000a00 */
[----:B------:R-:W-:-:S04]  /*0e10*/  ISETP.NE.U32.AND P0, PT, RZ, UR4, PT ;  /* 0x00000004ff007c0c */ /* 0x000fc8000bf05070 */
[----:B------:R-:W-:-:S13]  /*0e20*/  ISETP.NE.AND.EX P0, PT, RZ, UR5, PT, P0 ;  /* 0x00000005ff007c0c */ /* 0x000fda000bf05300 */
[----:B------:R-:W-:Y:S05]  /*0e30*/  @!P0 BRA `(.L_x_12) ;  /* 0x00000000000c8947 */ /* 0x000fea0003800000 */
[----:B0-----:R-:W1:Y:S02]  /*0e40*/  LDC.64 R4, c[0x0][0x590] ;  /* 0x00016400ff047b82 */ /* 0x001e640000000a00 */
[----:B-1----:R1:W5:Y:S01]  /*0e50*/  LDG.E R155, desc[UR36][R4.64] ;  /* 0x00000024049b7981 */ /* 0x002362000c1e1900 */
[----:B------:R-:W-:Y:S05]  /*0e60*/  BRA `(.L_x_11) ;  /* 0x0000000000087947 */ /* 0x000fea0003800000 */
.L_x_12:
[----:B------:R-:W-:Y:S02]  /*0e70*/  ULDC UR4, c[0x0][0x584] ;  /* 0x0001610000047ab9 */ /* 0x000fe40000000800 */
[----:B-1----:R-:W-:-:S07]  /*0e80*/  IMAD.U32 R155, RZ, RZ, UR4 ;  /* 0x00000004ff9b7e24 */ /* 0x002fce000f8e00ff */
.L_x_11:
[----:B------:R-:W-:-:S13]  /*0e90*/  LOP3.LUT P0, RZ, R0, 0xff, RZ, 0xc0, !PT ;  /* 0x000000ff00ff7812 */ /* 0x000fda000780c0ff */
[----:B------:R-:W-:Y:S05]  /*0ea0*/  @!P0 EXIT ;  /* 0x000000000000894d */ /* 0x000fea0003800000 */
[----:B------:R-:W-:Y:S01]  /*0eb0*/  ULDC UR4, c[0x0][0x28c] ;  /* 0x0000a30000047ab9 */ /* 0x000fe20000000800 */
[----:B------:R-:W-:Y:S01]  /*0ec0*/  LOP3.LUT R164, R19, 0x1, RZ, 0xfc, !PT ;  /* 0x0000000113a47812 */ /* 0x000fe200078efcff */
[----:B------:R-:W-:Y:S01]  /*0ed0*/  UIADD3 UR4, UR4, 0x3f, URZ ;  /* 0x0000003f04047890 */ /* 0x000fe2000fffe03f */
[----:B------:R-:W-:Y:S01]  /*0ee0*/  UMOV UR38, URZ ;  /* 0x0000003f00267c82 */ /* 0x000fe20008000000 */
[----:B------:R-:W-:Y:S02]  /*0ef0*/  UMOV UR39, URZ ;  /* 0x0000003f00277c82 */ /* 0x000fe40008000000 */
[----:B------:R-:W-:-:S04]  /*0f00*/  USHF.R.S32.HI UR5, URZ, 0x1f, UR4 ;  /* 0x0000001f3f057899 */ /* 0x000fc80008011404 */
[----:B------:R-:W-:-:S04]  /*0f10*/  ULEA.HI UR5, UR5, UR4, URZ, 0x6 ;  /* 0x0000000405057291 */ /* 0x000fc8000f8f303f */
[----:B------:R-:W-:-:S12]  /*0f20*/  USHF.R.S32.HI UR40, URZ, 0x6, UR5 ;  /* 0x000000063f287899 */ /* 0x000fd80008011405 */
.L_x_284:
[----:B------:R-:W-:Y:S01]  /*0f30*/  LOP3.LUT R0, R18, 0x80, RZ, 0xc0, !PT ;  /* 0x0000008012007812 */ /* 0x000fe200078ec0ff */
[----:B--2---:R-:W2:Y:S01]  /*0f40*/  S2UR UR7, SR_CgaCtaId ;  /* 0x00000000000779c3 */ /* 0x004ea20000008800 */
[----:B------:R-:W-:Y:S02]  /*0f50*/  UMOV UR6, 0x400 ;  /* 0x0000040000067882 */ /* 0x000fe40000000000 */
[----:B------:R-:W-:-:S06]  /*0f60*/  SHF.R.U32.HI R0, RZ, 0x7, R0 ;  /* 0x00000007ff007819 */ /* 0x000fcc0000011600 */
[----:B---3--:R-:W3:Y:S01]  /*0f70*/  SHFL.IDX PT, R0, R0, RZ, 0x1f ;  /* 0x00001fff00007589 */ /* 0x008ee200000e0000 */
[----:B--2---:R-:W-:Y:S01]  /*0f80*/  ULEA UR42, UR7, UR6, 0x18 ;  /* 0x00000006072a7291 */ /* 0x004fe2000f8ec03f */
[----:B---3--:R-:W-:-:S13]  /*0f90*/  R2UR UR4, R0 ;  /* 0x00000000000472ca */ /* 0x008fda00000e0000 */
[----:B------:R-:W-:-:S04]  /*0fa0*/  ULEA.HI UR5, UR4, UR4, URZ, 0x1 ;  /* 0x0000000404057291 */ /* 0x000fc8000f8f083f */
[----:B------:R-:W-:-:S04]  /*0fb0*/  ULOP3.LUT UR5, UR5, 0x7fffe, URZ, 0xc0, !UPT ;  /* 0x0007fffe05057892 */ /* 0x000fc8000f8ec03f */
[----:B------:R-:W-:-:S03]  /*0fc0*/  UIADD3 UR5, UR4, -UR5, URZ ;  /* 0x8000000504057290 */ /* 0x000fc6000fffe03f */
[----:B------:R-:W-:Y:S01]  /*0fd0*/  ULDC UR4, c[0x0][0x28c] ;  /* 0x0000a30000047ab9 */ /* 0x000fe20000000800 */
[----:B------:R-:W-:Y:S01]  /*0fe0*/  ULEA UR5, UR5, UR42, 0xd ;  /* 0x0000002a05057291 */ /* 0x000fe2000f8e683f */
[----:B------:R-:W-:-:S03]  /*0ff0*/  ISETP.LT.AND P0, PT, RZ, UR4, PT ;  /* 0x00000004ff007c0c */ /* 0x000fc6000bf01270 */
[----:B------:R-:W-:-:S04]  /*1000*/  UIADD3 UR5, UR5, 0x100, URZ ;  /* 0x0000010005057890 */ /* 0x000fc8000fffe03f */
[----:B------:R-:W-:-:S04]  /*1010*/  USHF.R.U32.HI UR5, URZ, 0x4, UR5 ;  /* 0x000000043f057899 */ /* 0x000fc80008011605 */
[----:B------:R-:W-:Y:S02]  /*1020*/  ULOP3.LUT UR41, UR5, 0x3fff, URZ, 0xc0, !UPT ;  /* 0x00003fff05297892 */ /* 0x000fe4000f8ec03f */
[----:B-1--45:R-:W-:Y:S10]  /*1030*/  @P0 BRA `(.L_x_13) ;  /* 0x0000000000400947 */ /* 0x032ff40003800000 */
[----:B------:R-:W-:Y:S01]  /*1040*/  MOV R0, 0x0 ;  /* 0x0000000000007802 */ /* 0x000fe20000000f00 */
[----:B------:R-:W-:Y:S01]  /*1050*/  ULDC.64 UR4, c[0x4][0x68] ;  /* 0x01001a0000047ab9 */ /* 0x000fe20000000a00 */
[----:B------:R-:W-:Y:S01]  /*1060*/  ULDC.64 UR6, c[0x4][0x8] ;  /* 0x0100020000067ab9 */ /* 0x000fe20000000a00 */
[----:B01----:R-:W-:Y:S01]  /*1070*/  IMAD.U32 R4, RZ, RZ, UR4 ;  /* 0x00000004ff047e24 */ /* 0x003fe2000f8e00ff */
[----:B------:R0:W1:Y:S01]  /*1080*/  LDC.64 R14, c[0x4][R0] ;  /* 0x01000000000e7b82 */ /* 0x0000620000000a00 */
[----:B------:R-:W-:Y:S01]  /*1090*/  IMAD.U32 R5, RZ, RZ, UR5 ;  /* 0x00000005ff057e24 */ /* 0x000fe2000f8e00ff */
[----:B------:R-:W-:Y:S01]  /*10a0*/  ULDC.64 UR4, c[0x4][0x70] ;  /* 0x01001c0000047ab9 */ /* 0x000fe20000000a00 */
[----:B------:R-:W-:Y:S01]  /*10b0*/  IMAD.U32 R10, RZ, RZ, UR6 ;  /* 0x00000006ff0a7e24 */ /* 0x000fe2000f8e00ff */
[----:B------:R-:W-:Y:S01]  /*10c0*/  MOV R13, RZ ;  /* 0x000000ff000d7202 */ /* 0x000fe20000000f00 */
[----:B------:R-:W-:Y:S02]  /*10d0*/  IMAD.U32 R6, RZ, RZ, UR4 ;  /* 0x00000004ff067e24 */ /* 0x000fe4000f8e00ff */
[----:B------:R-:W-:-:S02]  /*10e0*/  IMAD.U32 R7, RZ, RZ, UR5 ;  /* 0x00000005ff077e24 */ /* 0x000fc4000f8e00ff */
[----:B------:R-:W-:Y:S02]  /*10f0*/  IMAD.U32 R11, RZ, RZ, UR7 ;  /* 0x00000007ff0b7e24 */ /* 0x000fe4000f8e00ff */
[----:B------:R-:W-:Y:S02]  /*1100*/  IMAD.MOV.U32 R8, RZ, RZ, 0x1e1 ;  /* 0x000001e1ff087424 */ /* 0x000fe400078e00ff */
[----:B0-----:R-:W-:-:S07]  /*1110*/  IMAD.MOV.U32 R12, RZ, RZ, 0x1 ;  /* 0x00000001ff0c7424 */ /* 0x001fce00078e00ff */
[----:B------:R-:W-:-:S07]  /*1120*/  LEPC R20, `(.L_x_13) ;  /* 0x000000001014794e */ /* 0x000fce0000000000 */
[----:B-1---5:R-:W-:Y:S05]  /*1130*/  CALL.ABS.NOINC R14 ;  /* 0x000000000e007343 */ /* 0x022fea0003c00000 */
.L_x_13:
[----:B------:R-:W-:-:S13]  /*1140*/  ISETP.NE.AND P0, PT, R164, 0x3, PT ;  /* 0x00000003a400780c */ /* 0x000fda0003f05270 */
[----:B------:R-:W-:Y:S05]  /*1150*/  @!P0 BRA `(.L_x_14) ;  /* 0x0000000000048947 */ /* 0x000fea0003800000 */
[----:B------:R-:W-:Y:S01]  /*1160*/  BPT.TRAP 0x1 ;  /* 0x000000040000795c */ /* 0x000fe20000300000 */
.L_x_14:
[----:B------:R-:W-:Y:S02]  /*1170*/  IMAD.U32 R3, RZ, RZ, UR39 ;  /* 0x00000027ff037e24 */ /* 0x000fe4000f8e00ff */
[----:B------:R-:W-:-:S03]  /*1180*/  IMAD.U32 R0, RZ, RZ, UR38 ;  /* 0x00000026ff007e24 */ /* 0x000fc6000f8e00ff */
[----:B------:R-:W-:Y:S02]  /*1190*/  LEA R3, R3, UR42, 0x3 ;  /* 0x0000002a03037c11 */ /* 0x000fe4000f8e18ff */
[----:B------:R-:W-:-:S04]  /*11a0*/  SHF.L.U32 R0, R0, 0x1f, RZ ;  /* 0x0000001f00007819 */ /* 0x000fc800000006ff */
[----:B------:R2:W3:Y:S01]  /*11b0*/  SYNCS.PHASECHK.TRANS64.TRYWAIT P1, [R3+URZ], R0 ;  /* 0x00000000030075a7 */ /* 0x0004e2000802017f */
[----:B------:R-:W-:Y:S05]  /*11c0*/  @!P0 BRA `(.L_x_15) ;  /* 0x0000000000048947 */ /* 0x000fea0003800000 */
[----:B------:R-:W-:Y:S01]  /*11d0*/  BPT.TRAP 0x1 ;  /* 0x000000040000795c */ /* 0x000fe20000300000 */
.L_x_15:
[----:B---3--:R-:W-:Y:S05]  /*11e0*/  @P1 BRA `(.L_x_16) ;  /* 0x0000000000081947 */ /* 0x008fea0003800000 */
[----:B------:R-:W3:Y:S02]  /*11f0*/  SYNCS.PHASECHK.TRANS64.TRYWAIT P1, [R3+URZ], R0 ;  /* 0x00000000030075a7 */ /* 0x000ee4000802017f */
[----:B---3--:R-:W-:Y:S05]  /*1200*/  @!P1 BRA `(.L_x_17) ;  /* 0x000000b000609947 */ /* 0x008fea0003800000 */
.L_x_16:
[----:B------:R-:W-:-:S04]  /*1210*/  UISETP.LT.AND UP0, UPT, UR40, 0x1, UPT ;  /* 0x000000012800788c */ /* 0x000fc8000bf01270 */
[----:B------:R-:W-:-:S04]  /*1220*/  USEL UR4, UR40, 0x1, UP0 ;  /* 0x0000000128047887 */ /* 0x000fc80008000000 */
[----:B------:R-:W-:-:S06]  /*1230*/  UIADD3 UR4, UR40, -UR4, URZ ;  /* 0x8000000428047290 */ /* 0x000fcc000fffe03f */
[----:B--23--:R-:W-:Y:S01]  /*1240*/  IMAD.U32 R0, RZ, RZ, UR4 ;  /* 0x00000004ff007e24 */ /* 0x00cfe2000f8e00ff */
[----:B------:R-:W-:Y:S05]  /*1250*/  WARPSYNC.ALL ;  /* 0x0000000000007948 */ /* 0x000fea0003800000 */
[----:B------:R-:W-:Y:S01]  /*1260*/  ISETP.GE.AND P1, PT, R0, 0x1, PT ;  /* 0x000000010000780c */ /* 0x000fe20003f26270 */
[----:B------:R-:W-:Y:S01]  /*1270*/  UIADD3 UR4, UR42, 0x20100, URZ ;  /* 0x000201002a047890 */ /* 0x000fe2000fffe03f */
[----:B------:R-:W-:Y:S01]  /*1280*/  WARPGROUP.ARRIVE ;  /* 0x00000000000079c5 */ /* 0x000fe20000000000 */
[----:B------:R-:W-:Y:S02]  /*1290*/  ULEA UR5, UR39, UR41, 0xb ;  /* 0x0000002927057291 */ /* 0x000fe4000f8e583f */
[----:B------:R-:W-:Y:S01]  /*12a0*/  USHF.R.U32.HI UR4, URZ, 0x4, UR4 ;  /* 0x000000043f047899 */ /* 0x000fe20008011604 */
[----:B------:R-:W-:Y:S01]  /*12b0*/  UMOV UR9, 0x40000040 ;  /* 0x4000004000097882 */ /* 0x000fe20000000000 */
[----:B------:R-:W-:-:S02]  /*12c0*/  UMOV UR11, 0x40000040 ;  /* 0x40000040000b7882 */ /* 0x000fc40000000000 */
[----:B------:R-:W-:Y:S01]  /*12d0*/  ULOP3.LUT UR4, UR4, 0x3fff, URZ, 0xc0, !UPT ;  /* 0x00003fff04047892 */ /* 0x000fe2000f8ec03f */
[----:B------:R-:W-:-:S03]  /*12e0*/  UMOV UR8, UR5 ;  /* 0x0000000500087c82 */ /* 0x000fc60008000000 */
[----:B------:R-:W-:-:S04]  /*12f0*/  ULOP3.LUT UR4, UR4, 0x2000000, URZ, 0xfc, !UPT ;  /* 0x0200000004047892 */ /* 0x000fc8000f8efc3f */
[----:B------:R-:W-:-:S07]  /*1300*/  ULEA UR6, UR39, UR4, 0xa ;  /* 0x0000000427067291 */ /* 0x000fce000f8e503f */
[----:B------:R-:W-:Y:S02]  /*1310*/  UMOV UR10, UR6 ;  /* 0x00000006000a7c82 */ /* 0x000fe40008000000 */
[----:B------:R-:W-:Y:S01]  /*1320*/  HGMMA.64x128x16.F32.BF16 R88, gdesc[UR8].tnspA.tnspB, RZ, !UPT, gsb0 ;  /* 0x61e00000085879f0 */ /* 0x000fe2000c0018ff */
[----:B------:R-:W-:Y:S01]  /*1330*/  UIADD3 UR8, UR5, 0x400, URZ ;  /* 0x0000040005087890 */ /* 0x000fe2000fffe03f */
[----:B------:R-:W-:Y:S01]  /*1340*/  UMOV UR9, 0x40000040 ;  /* 0x4000004000097882 */ /* 0x000fe20000000000 */
[----:B------:R-:W-:Y:S02]  /*1350*/  WARPGROUP.DEPBAR.LE gsb0, 0x0 ;  /* 0x00008000000079c5 */ /* 0x000fe40000010000 */
[----:B------:R-:W-:-:S07]  /*1360*/  WARPGROUP.ARRIVE ;  /* 0x00000000000079c5 */ /* 0x000fce0000000000 */
[----:B------:R-:W-:Y:S01]  /*1370*/  HGMMA.64x128x16.F32.BF16 R24, gdesc[UR8].tnspA.tnspB, RZ, !UPT, gsb0 ;  /* 0x61e00000081879f0 */ /* 0x000fe2000c0018ff */
[----:B------:R-:W-:Y:S02]  /*1380*/  UIADD3 UR8, UR5, 0x80, URZ ;  /* 0x0000008005087890 */ /* 0x000fe4000fffe03f */
[----:B------:R-:W-:Y:S01]  /*1390*/  UIADD3 UR10, UR6, 0x80, URZ ;  /* 0x00000080060a7890 */ /* 0x000fe2000fffe03f */
[----:B------:R-:W-:Y:S01]  /*13a0*/  UMOV UR9, 0x40000040 ;  /* 0x4000004000097882 */ /* 0x000fe20000000000 */
[----:B------:R-:W-:Y:S01]  /*13b0*/  UMOV UR11, 0x40000040 ;  /* 0x40000040000b7882 */ /* 0x000fe20000000000 */
[----:B------:R-:W-:Y:S02]  /*13c0*/  WARPGROUP.DEPBAR.LE gsb0, 0x0 ;  /* 0x00008000000079c5 */ /* 0x000fe40000010000 */
[----:B------:R-:W-:-:S06]  /*13d0*/  WARPGROUP.ARRIVE ;  /* 0x00000000000079c5 */ /* 0x000fcc0000000000 */
[----:B------:R-:W-:Y:S01]  /*13e0*/  HGMMA.64x128x16.F32.BF16 R88, gdesc[UR8].tnspA.tnspB, R88, gsb0 ;  /* 0x61e00000085879f0 */ /* 0x000fe20008001858 */
[----:B------:R-:W-:Y:S01]  /*13f0*/  UIADD3 UR8, UR5, 0x480, URZ ;  /* 0x0000048005087890 */ /* 0x000fe2000fffe03f */
[----:B------:R-:W-:Y:S01]  /*1400*/  UMOV UR9, 0x40000040 ;  /* 0x4000004000097882 */ /* 0x000fe20000000000 */
[----:B------:R-:W-:Y:S02]  /*1410*/  WARPGROUP.DEPBAR.LE gsb0, 0x0 ;  /* 0x00008000000079c5 */ /* 0x000fe40000010000 */
[----:B------:R-:W-:-:S07]  /*1420*/  WARPGROUP.ARRIVE ;  /* 0x00000000000079c5 */ /* 0x000fce0000000000 */
[----:B------:R-:W-:Y:S01]  /*1430*/  HGMMA.64x128x16.F32.BF16 R24, gdesc[UR8].tnspA.tnspB, R24, gsb0 ;  /* 0x61e00000081879f0 */ /* 0x000fe20008001818 */
        /* <DEDUP_REMOVED lines=23> */
[----:B------:R-:W-:Y:S03]  /*15b0*/  HGMMA.64x128x16.F32.BF16 R24, gdesc[UR8].tnspA.tnspB, R24, gsb0 ;  /* 0x61e00000081879f0 */ /* 0x000fe60008001818 */
[----:B------:R-:W-:Y:S02]  /*15c0*/  WARPGROUP.DEPBAR.LE gsb0, 0x0 ;  /* 0x00008000000079c5 */ /* 0x000fe40000010000 */
[----:B------:R-:W-:Y:S05]  /*15d0*/  @!P1 BRA `(.L_x_18) ;  /* 0x0000000400689947 */ /* 0x000fea0003800000 */
[----:B------:R-:W-:-:S04]  /*15e0*/  UIADD3 UR5, UR39, 0x1, URZ ;  /* 0x0000000127057890 */ /* 0x000fc8000fffe03f */
[----:B------:R-:W-:-:S04]  /*15f0*/  UISETP.NE.AND UP0, UPT, UR5, 0x4, UPT ;  /* 0x000000040500788c */ /* 0x000fc8000bf05270 */
[----:B------:R-:W-:Y:S02]  /*1600*/  USEL UR6, URZ, 0x1, UP0 ;  /* 0x000000013f067887 */ /* 0x000fe40008000000 */
[----:B------:R-:W-:Y:S02]  /*1610*/  USEL UR5, UR5, URZ, UP0 ;  /* 0x0000003f05057287 */ /* 0x000fe40008000000 */
[----:B------:R-:W-:-:S06]  /*1620*/  ULOP3.LUT UR6, UR38, UR6, URZ, 0x3c, !UPT ;  /* 0x0000000626067292 */ /* 0x000fcc000f8e3c3f */
[----:B01----:R-:W-:Y:S01]  /*1630*/  IMAD.U32 R5, RZ, RZ, UR6 ;  /* 0x00000006ff057e24 */ /* 0x003fe2000f8e00ff */
[----:B------:R-:W-:-:S06]  /*1640*/  UMOV UR6, UR39 ;  /* 0x0000002700067c82 */ /* 0x000fcc0008000000 */
.L_x_25:
[----:B01----:R-:W-:Y:S05]  /*1650*/  @!P0 BRA `(.L_x_19) ;  /* 0x0000000000048947 */ /* 0x003fea0003800000 */
[----:B------:R-:W-:Y:S01]  /*1660*/  BPT.TRAP 0x1 ;  /* 0x000000040000795c */ /* 0x000fe20000300000 */
.L_x_19:
[----:B------:R-:W0:Y:S01]  /*1670*/  S2UR UR8, SR_CgaCtaId ;  /* 0x00000000000879c3 */ /* 0x000e220000008800 */
[----:B------:R-:W-:Y:S01]  /*1680*/  UMOV UR7, 0x400 ;  /* 0x0000040000077882 */ /* 0x000fe20000000000 */
[----:B------:R-:W-:Y:S01]  /*1690*/  SHF.L.U32 R3, R5, 0x1f, RZ ;  /* 0x0000001f05037819 */ /* 0x000fe200000006ff */
[----:B0-----:R-:W-:-:S04]  /*16a0*/  ULEA UR13, UR8, UR7, 0x18 ;  /* 0x00000007080d7291 */ /* 0x001fc8000f8ec03f */
[----:B------:R-:W-:-:S09]  /*16b0*/  ULEA UR7, UR5, UR13, 0x3 ;  /* 0x0000000d05077291 */ /* 0x000fd2000f8e183f */
[----:B------:R0:W1:Y:S01]  /*16c0*/  SYNCS.PHASECHK.TRANS64.TRYWAIT P1, [UR7], R3 ;  /* 0x00000003ff0075a7 */ /* 0x0000620008020147 */
[----:B------:R-:W-:Y:S05]  /*16d0*/  @!P0 BRA `(.L_x_20) ;  /* 0x0000000000048947 */ /* 0x000fea0003800000 */
[----:B------:R-:W-:Y:S01]  /*16e0*/  BPT.TRAP 0x1 ;  /* 0x000000040000795c */ /* 0x000fe20000300000 */
.L_x_20:
[----:B-1----:R-:W-:Y:S05]  /*16f0*/  @P1 BRA `(.L_x_21) ;  /* 0x0000000000081947 */ /* 0x002fea0003800000 */
[----:B------:R-:W1:Y:S02]  /*1700*/  SYNCS.PHASECHK.TRANS64.TRYWAIT P1, [UR7], R3 ;  /* 0x00000003ff0075a7 */ /* 0x000e640008020147 */
[----:B-1----:R-:W-:Y:S05]  /*1710*/  @!P1 BRA `(.L_x_22) ;  /* 0x000000ac00309947 */ /* 0x002fea0003800000 */
.L_x_21:
[----:B------:R-:W-:Y:S01]  /*1720*/  ULEA UR7, UR5, UR41, 0xb ;  /* 0x0000002905077291 */ /* 0x000fe2000f8e583f */
[----:B------:R-:W-:Y:S01]  /*1730*/  WARPGROUP.ARRIVE ;  /* 0x00000000000079c5 */ /* 0x000fe20000000000 */
[----:B------:R-:W-:Y:S01]  /*1740*/  ULEA UR12, UR5, UR4, 0xa ;  /* 0x00000004050c7291 */ /* 0x000fe2000f8e503f */
[----:B------:R-:W-:Y:S01]  /*1750*/  UMOV UR9, 0x40000040 ;  /* 0x4000004000097882 */ /* 0x000fe20000000000 */
[----:B------:R-:W-:-:S03]  /*1760*/  UMOV UR11, 0x40000040 ;  /* 0x40000040000b7882 */ /* 0x000fc60000000000 */
[----:B------:R-:W-:Y:S02]  /*1770*/  UMOV UR8, UR7 ;  /* 0x0000000700087c82 */ /* 0x000fe40008000000 */
[----:B------:R-:W-:Y:S02]  /*1780*/  UMOV UR10, UR12 ;  /* 0x0000000c000a7c82 */ /* 0x000fe40008000000 */
        /* <DEDUP_REMOVED lines=44> */
[----:B------:R-:W-:Y:S01]  /*1a50*/  BPT.TRAP 0x1 ;  /* 0x000000040000795c */ /* 0x000fe20000300000 */
.L_x_23:
[----:B------:R-:W-:Y:S01]  /*1a60*/  ULEA UR7, UR6, UR13, 0x3 ;  /* 0x0000000d06077291 */ /* 0x000fe2000f8e183f */
[----:B------:R-:W-:-:S03]  /*1a70*/  ISETP.GT.U32.AND P1, PT, R19, 0x1, PT ;  /* 0x000000011300780c */ /* 0x000fc60003f24070 */
[----:B------:R-:W-:-:S04]  /*1a80*/  UIADD3 UR7, UR7, 0x20, URZ ;  /* 0x0000002007077890 */ /* 0x000fc8000fffe03f */
[----:B------:R-:W-:-:S09]  /*1a90*/  UPRMT UR7, URZ, 0x654, UR7 ;  /* 0x000006543f077896 */ /* 0x000fd20008000007 */
[----:B------:R-:W-:Y:S01]  /*1aa0*/  SYNCS.ARRIVE.TRANS64.RED.A1T0 RZ, [UR7], RZ ;  /* 0x000000ffffff79a7 */ /* 0x000fe20008100407 */
[----:B------:R-:W-:Y:S05]  /*1ab0*/  @P1 BRA `(.L_x_24) ;  /* 0x0000000000041947 */ /* 0x000fea0003800000 */
[----:B------:R-:W-:Y:S01]  /*1ac0*/  BPT.TRAP 0x1 ;  /* 0x000000040000795c */ /* 0x000fe20000300000 */
.L_x_24:
[----:B------:R-:W-:Y:S01]  /*1ad0*/  UIADD3 UR5, UR5, 0x1, URZ ;  /* 0x0000000105057890 */ /* 0x000fe2000fffe03f */
[C---:B------:R-:W-:Y:S01]  /*1ae0*/  ISETP.GT.AND P1, PT, R0.reuse, 0x1, PT ;  /* 0x000000010000780c */ /* 0x040fe20003f24270 */
[----:B------:R-:W-:Y:S01]  /*1af0*/  UIADD3 UR6, UR6, 0x1, URZ ;  /* 0x0000000106067890 */ /* 0x000fe2000fffe03f */
[----:B------:R-:W-:Y:S01]  /*1b00*/  VIADD R0, R0, 0xffffffff ;  /* 0xffffffff00007836 */ /* 0x000fe20000000000 */
[----:B------:R-:W-:Y:S02]  /*1b10*/  UISETP.NE.AND UP0, UPT, UR5, 0x4, UPT ;  /* 0x000000040500788c */ /* 0x000fe4000bf05270 */
[----:B------:R-:W-:Y:S02]  /*1b20*/  UISETP.NE.AND UP1, UPT, UR6, 0x4, UPT ;  /* 0x000000040600788c */ /* 0x000fe4000bf25270 */
[----:B------:R-:W-:Y:S02]  /*1b30*/  USEL UR7, URZ, 0x1, UP0 ;  /* 0x000000013f077887 */ /* 0x000fe40008000000 */
[----:B------:R-:W-:-:S02]  /*1b40*/  USEL UR5, UR5, URZ, UP0 ;  /* 0x0000003f05057287 */ /* 0x000fc40008000000 */
[----:B------:R-:W-:Y:S02]  /*1b50*/  USEL UR6, UR6, URZ, UP1 ;  /* 0x0000003f06067287 */ /* 0x000fe40008800000 */
[----:B------:R-:W-:Y:S01]  /*1b60*/  LOP3.LUT R5, R5, UR7, RZ, 0x3c, !PT ;  /* 0x0000000705057c12 */ /* 0x000fe2000f8e3cff */
[----:B------:R-:W-:Y:S09]  /*1b70*/  @P1 BRA `(.L_x_25) ;  /* 0xfffffff800b41947 */ /* 0x000ff2000383ffff */
.L_x_18:
[----:B------:R-:W2:Y:S02]  /*1b80*/  LDC R0, c[0x0][0x28c] ;  /* 0x0000a300ff007b82 */ /* 0x000ea40000000800 */
[----:B--2---:R-:W-:-:S13]  /*1b90*/  ISETP.GE.AND P1, PT, R0, 0x1, PT ;  /* 0x000000010000780c */ /* 0x004fda0003f26270 */
[----:B------:R-:W-:Y:S05]  /*1ba0*/  @!P1 BRA `(.L_x_26) ;  /* 0x0000000000409947 */ /* 0x000fea0003800000 */
[----:B------:R-:W-:Y:S05]  /*1bb0*/  @!P0 BRA `(.L_x_27) ;  /* 0x0000000000048947 */ /* 0x000fea0003800000 */
[----:B------:R-:W-:Y:S01]  /*1bc0*/  BPT.TRAP 0x1 ;  /* 0x000000040000795c */ /* 0x000fe20000300000 */
.L_x_27:
[----:B------:R-:W2:Y:S01]  /*1bd0*/  S2UR UR6, SR_CgaCtaId ;  /* 0x00000000000679c3 */ /* 0x000ea20000008800 */
[----:B------:R-:W-:Y:S01]  /*1be0*/  UISETP.LT.AND UP0, UPT, UR40, 0x1, UPT ;  /* 0x000000012800788c */ /* 0x000fe2000bf01270 */
[----:B------:R-:W-:Y:S01]  /*1bf0*/  ISETP.GT.U32.AND P0, PT, R19, 0x1, PT ;  /* 0x000000011300780c */ /* 0x000fe20003f04070 */
[----:B------:R-:W-:Y:S02]  /*1c00*/  UMOV UR5, 0x400 ;  /* 0x0000040000057882 */ /* 0x000fe40000000000 */
[----:B------:R-:W-:-:S04]  /*1c10*/  USEL UR4, UR40, 0x1, UP0 ;  /* 0x0000000128047887 */ /* 0x000fc80008000000 */
[----:B------:R-:W-:-:S04]  /*1c20*/  UIADD3 UR4, UR39, UR40, -UR4 ;  /* 0x0000002827047290 */ /* 0x000fc8000fffe804 */
[----:B------:R-:W-:-:S04]  /*1c30*/  USHF.L.U32 UR4, UR4, 0x3, URZ ;  /* 0x0000000304047899 */ /* 0x000fc8000800063f */
[----:B------:R-:W-:Y:S02]  /*1c40*/  ULOP3.LUT UR4, UR4, 0x18, URZ, 0xc0, !UPT ;  /* 0x0000001804047892 */ /* 0x000fe4000f8ec03f */
[----:B--2---:R-:W-:-:S04]  /*1c50*/  ULEA UR5, UR6, UR5, 0x18 ;  /* 0x0000000506057291 */ /* 0x004fc8000f8ec03f */
[----:B------:R-:W-:-:S04]  /*1c60*/  UIADD3 UR4, UR5, 0x20, UR4 ;  /* 0x0000002005047890 */ /* 0x000fc8000fffe004 */
[----:B------:R-:W-:-:S09]  /*1c70*/  UPRMT UR4, URZ, 0x654, UR4 ;  /* 0x000006543f047896 */ /* 0x000fd20008000004 */
[----:B------:R-:W-:Y:S01]  /*1c80*/  SYNCS.ARRIVE.TRANS64.RED.A1T0 RZ, [UR4], RZ ;  /* 0x000000ffffff79a7 */ /* 0x000fe20008100404 */
[----:B------:R-:W-:Y:S05]  /*1c90*/  @P0 BRA `(.L_x_26) ;  /* 0x0000000000040947 */ /* 0x000fea0003800000 */
[----:B------:R-:W-:Y:S01]  /*1ca0*/  BPT.TRAP 0x1 ;  /* 0x000000040000795c */ /* 0x000fe20000300000 */
.L_x_26:
[----:B------:R-:W2:Y:S01]  /*1cb0*/  LDC R6, c[0x0][0x288] ;  /* 0x0000a200ff067b82 */ /* 0x000ea20000000800 */
[----:B01----:R-:W-:Y:S01]  /*1cc0*/  LOP3.LUT R4, R18, 0x60, RZ, 0xc0, !PT ;  /* 0x0000006012047812 */ /* 0x003fe200078ec0ff */
[----:B------:R-:W-:Y:S01]  /*1cd0*/  UIADD3 UR39, UR40, UR39, URZ ;  /* 0x0000002728277290 */ /* 0x000fe2000fffe03f */
[----:B------:R-:W-:Y:S01]  /*1ce0*/  LOP3.LUT R0, R22, 0x1, RZ, 0xc0, !PT ;  /* 0x0000000116007812 */ /* 0x000fe200078ec0ff */
[----:B------:R-:W-:Y:S01]  /*1cf0*/  IMAD.SHL.U32 R13, R153, 0x80, RZ ;  /* 0x00000080990d7824 */ /* 0x000fe200078e00ff */
[----:B------:R-:W-:Y:S01]  /*1d00*/  SHF.R.U32.HI R3, RZ, 0x2, R18 ;  /* 0x00000002ff037819 */ /* 0x000fe20000011612 */
[----:B------:R-:W-:Y:S01]  /*1d10*/  USHF.R.U32.HI UR4, URZ, 0x2, UR39 ;  /* 0x000000023f047899 */ /* 0x000fe20008011627 */
[----:B------:R-:W-:Y:S01]  /*1d20*/  SHF.R.U32.HI R10, RZ, 0x1, R4 ;  /* 0x00000001ff0a7819 */ /* 0x000fe20000011604 */
[----:B------:R-:W-:Y:S01]  /*1d30*/  IMAD.SHL.U32 R4, R0, 0x40, RZ ;  /* 0x0000004000047824 */ /* 0x000fe200078e00ff */
[----:B------:R-:W-:Y:S01]  /*1d40*/  LOP3.LUT R3, R3, 0x7, RZ, 0xc0, !PT ;  /* 0x0000000703037812 */ /* 0x000fe200078ec0ff */
[----:B------:R-:W-:Y:S01]  /*1d50*/  IMAD.SHL.U32 R15, R152, 0x100, RZ ;  /* 0x00000100980f7824 */ /* 0x000fe200078e00ff */
[----:B------:R-:W-:Y:S01]  /*1d60*/  ULOP3.LUT UR4, UR4, 0x1, URZ, 0xc0, !UPT ;  /* 0x0000000104047892 */ /* 0x000fe2000f8ec03f */
[----:B------:R-:W-:Y:S01]  /*1d70*/  SHF.R.S32.HI R21, RZ, 0x1f, R23 ;  /* 0x0000001fff157819 */ /* 0x000fe20000011417 */
[----:B------:R-:W-:Y:S01]  /*1d80*/  ULDC UR8, c[0x0][0x284] ;  /* 0x0000a10000087ab9 */ /* 0x000fe20000000800 */
[--C-:B------:R-:W-:Y:S01]  /*1d90*/  IADD3 R5, RZ, -R10, -R3.reuse ;  /* 0x8000000aff057210 */ /* 0x100fe20007ffe803 */
[----:B------:R-:W-:Y:S01]  /*1da0*/  UISETP.GT.U32.AND UP1, UPT, UR39, 0x3, UPT ;  /* 0x000000032700788c */ /* 0x000fe2000bf24070 */
[----:B------:R-:W-:Y:S01]  /*1db0*/  LOP3.LUT R3, R4, 0x40, R3, 0xe2, !PT ;  /* 0x0000004004037812 */ /* 0x000fe200078ee203 */
[----:B------:R-:W-:Y:S01]  /*1dc0*/  UISETP.NE.U32.AND UP0, UPT, UR4, 0x1, UPT ;  /* 0x000000010400788c */ /* 0x000fe2000bf05070 */
[----:B------:R-:W-:Y:S01]  /*1dd0*/  LOP3.LUT R4, R18, 0x3, RZ, 0xc0, !PT ;  /* 0x0000000312047812 */ /* 0x000fe200078ec0ff */
[----:B------:R-:W-:Y:S01]  /*1de0*/  ULDC.64 UR6, c[0x0][0x5d0] ;  /* 0x0001740000067ab9 */ /* 0x000fe20000000a00 */
[----:B------:R-:W-:Y:S01]  /*1df0*/  UISETP.LT.U32.AND UP1, UPT, UR40, 0x4, UP1 ;  /* 0x000000042800788c */ /* 0x000fe20008f21070 */
[----:B------:R-:W-:Y:S01]  /*1e00*/  IMAD.WIDE R8, R152, 0x100, RZ ;  /* 0x0000010098087825 */ /* 0x000fe200078e02ff */
[----:B------:R-:W-:Y:S01]  /*1e10*/  UISETP.GT.U32.AND UP0, UPT, UR40, 0x3, !UP0 ;  /* 0x000000032800788c */ /* 0x000fe2000c704070 */
[----:B--2---:R-:W-:-:S02]  /*1e20*/  ISETP.GE.AND P0, PT, R13, R6, PT ;  /* 0x000000060d00720c */ /* 0x004fc40003f06270 */
[----:B------:R-:W-:Y:S01]  /*1e30*/  IMAD R12, R4, -0x2, R6 ;  /* 0xfffffffe040c7824 */ /* 0x000fe200078e0206 */
[----:B------:R-:W-:Y:S01]  /*1e40*/  USEL UR5, URZ, 0x1, !UP1 ;  /* 0x000000013f057887 */ /* 0x000fe2000c800000 */
[----:B------:R-:W-:Y:S01]  /*1e50*/  IMAD.SHL.U32 R6, R18, 0x2, RZ ;  /* 0x0000000212067824 */ /* 0x000fe200078e00ff */
[----:B------:R-:W-:Y:S01]  /*1e60*/  ISETP.GE.OR P0, PT, R15, UR8, P0 ;  /* 0x000000080f007c0c */ /* 0x000fe20008706670 */
[----:B------:R-:W-:Y:S01]  /*1e70*/  IMAD R4, R21, UR6, RZ ;  /* 0x0000000615047c24 */ /* 0x000fe2000f8e02ff */
[----:B------:R-:W-:Y:S01]  /*1e80*/  USEL UR4, URZ, 0x1, !UP0 ;  /* 0x000000013f047887 */ /* 0x000fe2000c000000 */
[----:B------:R-:W-:Y:S01]  /*1e90*/  IMAD R0, R0, -0x40, R5 ;  /* 0xffffffc000007824 */ /* 0x000fe200078e0205 */
[----:B------:R-:W-:Y:S01]  /*1ea0*/  LOP3.LUT R6, R13, 0x6, R6, 0xf8, !PT ;  /* 0x000000060d067812 */ /* 0x000fe200078ef806 */
[----:B------:R-:W-:Y:S01]  /*1eb0*/  IMAD R11, R23, UR7, R4 ;  /* 0x00000007170b7c24 */ /* 0x000fe2000f8e0204 */
[----:B------:R-:W-:Y:S01]  /*1ec0*/  LOP3.LUT R153, R8, R3, R10, 0xfe, !PT ;  /* 0x0000000308997212 */ /* 0x000fe200078efe0a */
[----:B------:R-:W-:Y:S01]  /*1ed0*/  ULOP3.LUT UR39, UR39, 0x3, URZ, 0xc0, !UPT ;  /* 0x0000000327277892 */ /* 0x000fe2000f8ec03f */
[----:B------:R-:W-:Y:S01]  /*1ee0*/  SHF.R.S32.HI R7, RZ, 0x1f, R6 ;  /* 0x0000001fff077819 */ /* 0x000fe20000011406 */
[----:B------:R-:W-:Y:S01]  /*1ef0*/  ULOP3.LUT UR38, UR4, UR38, UR5, 0x96, !UPT ;  /* 0x0000002604267292 */ /* 0x000fe2000f8e9605 */
[----:B------:R-:W-:Y:S01]  /*1f00*/  IADD3 R3, -R15, UR8, R0 ;  /* 0x000000080f037c10 */ /* 0x000fe2000fffe100 */
[----:B------:R-:W-:-:S02]  /*1f10*/  IMAD.IADD R0, R12, 0x1, -R13 ;  /* 0x000000010c007824 */ /* 0x000fc400078e0a0d */
[----:B------:R-:W-:-:S04]  /*1f20*/  IMAD.WIDE.U32 R4, R23, UR6, R6 ;  /* 0x0000000617047c25 */ /* 0x000fc8000f8e0006 */
[----:B------:R-:W-:Y:S01]  /*1f30*/  IMAD.MOV.U32 R152, RZ, RZ, -0x1 ;  /* 0xffffffffff987424 */ /* 0x000fe200078e00ff */
[----:B------:R-:W-:Y:S01]  /*1f40*/  IADD3 R11, R5, R11, RZ ;  /* 0x0000000b050b7210 */ /* 0x000fe20007ffe0ff */
[----:B------:R-:W-:Y:S01]  /*1f50*/  IMAD.MOV.U32 R10, RZ, RZ, R4 ;  /* 0x000000ffff0a7224 */ /* 0x000fe200078e0004 */
[----:B------:R-:W-:Y:S06]  /*1f60*/  @P0 BRA `(.L_x_28) ;  /* 0x00000084006c0947 */ /* 0x000fec0003800000 */
[----:B------:R-:W0:Y:S01]  /*1f70*/  LDC.64 R4, c[0x0][0x5c8] ;  /* 0x00017200ff047b82 */ /* 0x000e220000000a00 */
[----:B-----5:R-:W-:Y:S01]  /*1f80*/  FSETP.NEU.AND P0, PT, R155, RZ, PT ;  /* 0x000000ff9b00720b */ /* 0x020fe20003f0d000 */
[----:B------:R-:W-:Y:S01]  /*1f90*/  BSSY B0, `(.L_x_28) ;  /* 0x0000858000007945 */ /* 0x000fe20003800000 */
[----:B------:R-:W-:-:S04]  /*1fa0*/  ISETP.GT.AND P3, PT, R3, RZ, PT ;  /* 0x000000ff0300720c */ /* 0x000fc80003f64270 */
[----:B------:R-:W-:Y:S01]  /*1fb0*/  ISETP.GT.AND P1, PT, R0, RZ, P3 ;  /* 0x000000ff0000720c */ /* 0x000fe20001f24270 */
[-C--:B0-----:R-:W-:Y:S02]  /*1fc0*/  IMAD R12, R9, R4.reuse, RZ ;  /* 0x00000004090c7224 */ /* 0x081fe400078e02ff */
[----:B------:R-:W-:-:S04]  /*1fd0*/  IMAD.WIDE.U32 R166, R153, R4, R10 ;  /* 0x0000000499a67225 */ /* 0x000fc800078e000a */
[----:B------:R-:W-:-:S04]  /*1fe0*/  IMAD R11, R153, R5, R12 ;  /* 0x00000005990b7224 */ /* 0x000fc800078e020c */
[----:B------:R-:W-:Y:S01]  /*1ff0*/  IMAD.IADD R169, R167, 0x1, R11 ;  /* 0x00000001a7a97824 */ /* 0x000fe200078e020b */
[----:B------:R-:W-:Y:S06]  /*2000*/  @!P0 BRA `(.L_x_29) ;  /* 0x00000060000c8947 */ /* 0x000fec0003800000 */
[----:B------:R-:W0:Y:S01]  /*2010*/  LDC.64 R12, c[0x0][0x5b8] ;  /* 0x00016e00ff0c7b82 */ /* 0x000e220000000a00 */
[----:B------:R-:W-:-:S07]  /*2020*/  ULDC.64 UR4, c[0x0][0x5c0] ;  /* 0x0001700000047ab9 */ /* 0x000fce0000000a00 */
[----:B------:R-:W1:Y:S08]  /*2030*/  LDC.64 R14, c[0x0][0x5b0] ;  /* 0x00016c00ff0e7b82 */ /* 0x000e700000000a00 */
[----:B------:R-:W2:Y:S01]  /*2040*/  LDC.64 R10, c[0x0][0x5a8] ;  /* 0x00016a00ff0a7b82 */ /* 0x000ea20000000a00 */
[----:B0-----:R-:W-:-:S04]  /*2050*/  IMAD R20, R21, R12, RZ ;  /* 0x0000000c15147224 */ /* 0x001fc800078e02ff */
[C---:B------:R-:W-:Y:S02]  /*2060*/  IMAD R13, R23.reuse, R13, R20 ;  /* 0x0000000d170d7224 */ /* 0x040fe400078e0214 */
[----:B------:R-:W-:-:S04]  /*2070*/  IMAD.WIDE.U32 R20, R23, R12, R6 ;  /* 0x0000000c17147225 */ /* 0x000fc800078e0006 */
[----:B-1----:R-:W-:Y:S02]  /*2080*/  IMAD R156, R9, R14, RZ ;  /* 0x0000000e099c7224 */ /* 0x002fe400078e02ff */
[----:B------:R-:W-:Y:S02]  /*2090*/  IMAD.IADD R157, R21, 0x1, R13 ;  /* 0x00000001159d7824 */ /* 0x000fe400078e020d */
[----:B------:R-:W-:Y:S02]  /*20a0*/  IMAD R167, R153, R15, R156 ;  /* 0x0000000f99a77224 */ /* 0x000fe400078e029c */
[----:B------:R-:W-:-:S04]  /*20b0*/  IMAD.MOV.U32 R156, RZ, RZ, R20 ;  /* 0x000000ffff9c7224 */ /* 0x000fc800078e0014 */
[----:B------:R-:W-:-:S04]  /*20c0*/  IMAD.WIDE.U32 R158, R153, R14, R156 ;  /* 0x0000000e999e7225 */ /* 0x000fc800078e009c */
[----:B------:R-:W-:Y:S01]  /*20d0*/  IMAD.IADD R159, R159, 0x1, R167 ;  /* 0x000000019f9f7824 */ /* 0x000fe200078e02a7 */
[----:B--2---:R-:W-:-:S04]  /*20e0*/  LEA R160, P0, R158, R10, 0x1 ;  /* 0x0000000a9ea07211 */ /* 0x004fc800078008ff */
[----:B------:R-:W-:-:S05]  /*20f0*/  LEA.HI.X R161, R158, R11, R159, 0x1, P0 ;  /* 0x0000000b9ea17211 */ /* 0x000fca00000f0c9f */
[----:B------:R-:W2:Y:S01]  /*2100*/  @P1 LDG.E.LTC128B.U16 R165, desc[UR36][R160.64] ;  /* 0x00000024a0a51981 */ /* 0x000ea2000c1e1520 */
[----:B------:R-:W-:Y:S01]  /*2110*/  IMAD.WIDE.U32 R162, R153, R14, R6 ;  /* 0x0000000e99a27225 */ /* 0x000fe200078e0006 */
[----:B------:R-:W-:Y:S01]  /*2120*/  ISETP.GT.AND P2, PT, R0, 0x1, P3 ;  /* 0x000000010000780c */ /* 0x000fe20001f44270 */
[----:B------:R-:W-:Y:S02]  /*2130*/  BSSY B1, `(.L_x_30) ;  /* 0x0000012000017945 */ /* 0x000fe40003800000 */
[----:B------:R-:W-:Y:S02]  /*2140*/  IMAD.IADD R163, R167, 0x1, R163 ;  /* 0x00000001a7a37824 */ /* 0x000fe400078e02a3 */
[----:B------:R-:W-:-:S04]  /*2150*/  IMAD.WIDE.U32 R162, R23, R12, R162 ;  /* 0x0000000c17a27225 */ /* 0x000fc800078e00a2 */
[----:B--2---:R-:W-:-:S04]  /*2160*/  IMAD.U32 R158, R165, 0x10000, RZ ;  /* 0x00010000a59e7824 */ /* 0x004fc800078e00ff */
[----:B------:R-:W-:Y:S01]  /*2170*/  FMUL R159, R158, R155 ;  /* 0x0000009b9e9f7220 */ /* 0x000fe20000400000 */
[----:B------:R-:W-:-:S03]  /*2180*/  LEA R158, P0, R166, UR4, 0x1 ;  /* 0x00000004a69e7c11 */ /* 0x000fc6000f8008ff */
[----:B------:R-:W-:Y:S01]  /*2190*/  FFMA R159, R88, R154, R159 ;  /* 0x0000009a589f7223 */ /* 0x000fe2000000009f */
[----:B------:R-:W-:-:S04]  /*21a0*/  IADD3 R88, R13, R163, RZ ;  /* 0x000000a30d587210 */ /* 0x000fc80007ffe0ff */
[----:B------:R-:W-:Y:S02]  /*21b0*/  F2FP.BF16.F32.PACK_AB R161, RZ, R159 ;  /* 0x0000009fffa1723e */ /* 0x000fe400000010ff */
[----:B------:R-:W-:Y:S02]  /*21c0*/  LEA.HI.X R159, R166, UR5, R169, 0x1, P0 ;  /* 0x00000005a69f7c11 */ /* 0x000fe400080f0ca9 */
[----:B------:R-:W-:Y:S02]  /*21d0*/  PRMT R163, R161, 0x7610, R163 ;  /* 0x00007610a1a37816 */ /* 0x000fe400000000a3 */
[----:B------:R-:W-:-:S03]  /*21e0*/  LEA R160, P0, R162, R10, 0x1 ;  /* 0x0000000aa2a07211 */ /* 0x000fc600078008ff */
[----:B------:R0:W-:Y:S01]  /*21f0*/  @P1 STG.E.U16 desc[UR36][R158.64], R163 ;  /* 0x000000a39e001986 */ /* 0x0001e2000c101524 */
[----:B------:R-:W-:Y:S01]  /*2200*/  LEA.HI.X R161, R162, R11, R88, 0x1, P0 ;  /* 0x0000000ba2a17211 */ /* 0x000fe200000f0c58 */
[C---:B------:R-:W-:Y:S01]  /*2210*/  IMAD.SHL.U32 R162, R14.reuse, 0x8, RZ ;  /* 0x000000080ea27824 */ /* 0x040fe200078e00ff */
[----:B0-----:R-:W-:Y:S01]  /*2220*/  SHF.L.U64.HI R163, R14, 0x3, R15 ;  /* 0x000000030ea37819 */ /* 0x001fe2000001020f */
[----:B------:R-:W-:Y:S06]  /*2230*/  @!P2 BRA `(.L_x_31) ;  /* 0x000000000004a947 */ /* 0x000fec0003800000 */
[----:B------:R0:W5:Y:S02]  /*2240*/  LDG.E.LTC128B.U16 R165, desc[UR36][R160.64+0x2] ;  /* 0x00000224a0a57981 */ /* 0x000164000c1e1520 */
.L_x_31:
[----:B------:R-:W-:Y:S05]  /*2250*/  BSYNC B1 ;  /* 0x0000000000017941 */ /* 0x000fea0003800000 */
.L_x_30:
[----:B-----5:R-:W-:Y:S01]  /*2260*/  IMAD.U32 R88, R165, 0x10000, RZ ;  /* 0x00010000a5587824 */ /* 0x020fe200078e00ff */
[----:B------:R-:W-:Y:S01]  /*2270*/  ISETP.GT.AND P0, PT, R3, 0x8, PT ;  /* 0x000000080300780c */ /* 0x000fe20003f04270 */
[----:B------:R-:W-:Y:S01]  /*2280*/  IMAD.WIDE.U32 R170, R153, R14, R162 ;  /* 0x0000000e99aa7225 */ /* 0x000fe200078e00a2 */
[----:B------:R-:W-:-:S03]  /*2290*/  PRMT R172, R165, 0x7610, R172 ;  /* 0x00007610a5ac7816 */ /* 0x000fc600000000ac */
[----:B------:R-:W-:Y:S01]  /*22a0*/  FMUL R88, R88, R155 ;  /* 0x0000009b58587220 */ /* 0x000fe20000400000 */
[----:B------:R-:W-:Y:S01]  /*22b0*/  ISETP.GT.AND P1, PT, R0, RZ, P0 ;  /* 0x000000ff0000720c */ /* 0x000fe20000724270 */
[----:B------:R-:W-:Y:S01]  /*22c0*/  IMAD.IADD R169, R167, 0x1, R171 ;  /* 0x00000001a7a97824 */ /* 0x000fe200078e02ab */
[----:B------:R-:W-:Y:S01]  /*22d0*/  IADD3 R166, P4, R20, R170, RZ ;  /* 0x000000aa14a67210 */ /* 0x000fe20007f9e0ff */
[----:B------:R-:W-:-:S04]  /*22e0*/  FFMA R89, R89, R154, R88 ;  /* 0x0000009a59597223 */ /* 0x000fc80000000058 */
[----:B------:R-:W-:Y:S01]  /*22f0*/  IMAD.X R167, R169, 0x1, R157, P4 ;  /* 0x00000001a9a77824 */ /* 0x000fe200020e069d */
[----:B------:R-:W-:Y:S02]  /*2300*/  F2FP.BF16.F32.PACK_AB R168, RZ, R89 ;  /* 0x00000059ffa8723e */ /* 0x000fe400000010ff */
[----:B------:R-:W-:Y:S02]  /*2310*/  LEA R88, P4, R166, R10, 0x1 ;  /* 0x0000000aa6587211 */ /* 0x000fe400078808ff */
[----:B------:R-:W-:Y:S02]  /*2320*/  PRMT R171, R168, 0x7610, R171 ;  /* 0x00007610a8ab7816 */ /* 0x000fe400000000ab */
[----:B------:R-:W-:-:S03]  /*2330*/  LEA.HI.X R89, R166, R11, R167, 0x1, P4 ;  /* 0x0000000ba6597211 */ /* 0x000fc600020f0ca7 */
[----:B------:R1:W-:Y:S04]  /*2340*/  @P2 STG.E.U16 desc[UR36][R158.64+0x2], R171 ;  /* 0x000002ab9e002986 */ /* 0x0003e8000c101524 */
[----:B------:R2:W3:Y:S01]  /*2350*/  @P1 LDG.E.LTC128B.U16 R172, desc[UR36][R88.64] ;  /* 0x0000002458ac1981 */ /* 0x0004e2000c1e1520 */
[----:B------:R-:W-:Y:S01]  /*2360*/  IMAD.SHL.U32 R165, R4, 0x10, RZ ;  /* 0x0000001004a57824 */ /* 0x000fe200078e00ff */
[----:B------:R-:W-:Y:S01]  /*2370*/  IADD3 R170, P2, R6, R170, RZ ;  /* 0x000000aa06aa7210 */ /* 0x000fe20007f5e0ff */
[----:B------:R-:W-:Y:S03]  /*2380*/  BSSY B1, `(.L_x_32) ;  /* 0x0000011000017945 */ /* 0x000fe60003800000 */
[----:B------:R-:W-:Y:S01]  /*2390*/  IADD3 R168, P4, R165, R158, RZ ;  /* 0x0000009ea5a87210 */ /* 0x000fe20007f9e0ff */
[----:B-1----:R-:W-:Y:S01]  /*23a0*/  IMAD.X R171, R7, 0x1, R169, P2 ;  /* 0x0000000107ab7824 */ /* 0x002fe200010e06a9 */
[----:B------:R-:W-:Y:S01]  /*23b0*/  ISETP.GT.AND P2, PT, R0, 0x1, P0 ;  /* 0x000000010000780c */ /* 0x000fe20000744270 */
[----:B------:R-:W-:-:S03]  /*23c0*/  IMAD.WIDE.U32 R170, R23, R12, R170 ;  /* 0x0000000c17aa7225 */ /* 0x000fc600078e00aa */
[----:B--2---:R-:W-:Y:S01]  /*23d0*/  LEA R88, P5, R170, R10, 0x1 ;  /* 0x0000000aaa587211 */ /* 0x004fe200078a08ff */
[----:B---3--:R-:W-:-:S04]  /*23e0*/  IMAD.U32 R166, R172, 0x10000, RZ ;  /* 0x00010000aca67824 */ /* 0x008fc800078e00ff */
[----:B------:R-:W-:Y:S01]  /*23f0*/  FMUL R167, R166, R155 ;  /* 0x0000009ba6a77220 */ /* 0x000fe20000400000 */
[----:B------:R-:W-:-:S03]  /*2400*/  IMAD.IADD R166, R13, 0x1, R171 ;  /* 0x000000010da67824 */ /* 0x000fc600078e02ab */
[----:B------:R-:W-:Y:S01]  /*2410*/  FFMA R90, R90, R154, R167 ;  /* 0x0000009a5a5a7223 */ /* 0x000fe200000000a7 */
[----:B------:R-:W-:Y:S02]  /*2420*/  SHF.L.U64.HI R167, R4, 0x4, R5 ;  /* 0x0000000404a77819 */ /* 0x000fe40000010205 */
[----:B------:R-:W-:Y:S02]  /*2430*/  LEA.HI.X R89, R170, R11, R166, 0x1, P5 ;  /* 0x0000000baa597211 */ /* 0x000fe400028f0ca6 */
[----:B------:R-:W-:Y:S01]  /*2440*/  F2FP.BF16.F32.PACK_AB R90, RZ, R90 ;  /* 0x0000005aff5a723e */ /* 0x000fe200000010ff */
[----:B------:R-:W-:-:S05]  /*2450*/  IMAD.X R169, R167, 0x1, R159, P4 ;  /* 0x00000001a7a97824 */ /* 0x000fca00020e069f */
[----:B------:R1:W-:Y:S01]  /*2460*/  @P1 STG.E.U16 desc[UR36][R168.64], R90 ;  /* 0x0000005aa8001986 */ /* 0x0003e2000c101524 */
[----:B------:R-:W-:Y:S05]  /*2470*/  @!P2 BRA `(.L_x_33) ;  /* 0x000000000004a947 */ /* 0x000fea0003800000 */
[----:B------:R2:W5:Y:S02]  /*2480*/  LDG.E.LTC128B.U16 R172, desc[UR36][R88.64+0x2] ;  /* 0x0000022458ac7981 */ /* 0x000564000c1e1520 */
.L_x_33:
[----:B------:R-:W-:Y:S05]  /*2490*/  BSYNC B1 ;  /* 0x0000000000017941 */ /* 0x000fea0003800000 */
.L_x_32:
[----:B-1---5:R-:W-:Y:S01]  /*24a0*/  SHF.L.U32 R90, R172, 0x10, RZ ;  /* 0x00000010ac5a7819 */ /* 0x022fe200000006ff */
[----:B------:R-:W-:Y:S01]  /*24b0*/  BSSY B1, `(.L_x_34) ;  /* 0x000000b000017945 */ /* 0x000fe20003800000 */
[----:B------:R-:W-:-:S03]  /*24c0*/  ISETP.GT.AND P1, PT, R0, 0x8, P3 ;  /* 0x000000080000780c */ /* 0x000fc60001f24270 */
[----:B------:R-:W-:-:S04]  /*24d0*/  FMUL R90, R90, R155 ;  /* 0x0000009b5a5a7220 */ /* 0x000fc80000400000 */
[----:B------:R-:W-:Y:S01]  /*24e0*/  FFMA R90, R91, R154, R90 ;  /* 0x0000009a5b5a7223 */ /* 0x000fe2000000005a */
[----:B------:R-:W-:-:S04]  /*24f0*/  @P2 IMAD.MOV.U32 R91, RZ, RZ, R169 ;  /* 0x000000ffff5b2224 */ /* 0x000fc800078e00a9 */
[----:B------:R-:W-:-:S04]  /*2500*/  F2FP.BF16.F32.PACK_AB R90, RZ, R90 ;  /* 0x0000005aff5a723e */ /* 0x000fc800000010ff */
[----:B------:R-:W-:Y:S01]  /*2510*/  PRMT R166, R90, 0x7610, R166 ;  /* 0x000076105aa67816 */ /* 0x000fe200000000a6 */
[----:B------:R-:W-:-:S05]  /*2520*/  @P2 IMAD.MOV.U32 R90, RZ, RZ, R168 ;  /* 0x000000ffff5a2224 */ /* 0x000fca00078e00a8 */
[----:B------:R1:W-:Y:S01]  /*2530*/  @P2 STG.E.U16 desc[UR36][R90.64+0x2], R166 ;  /* 0x000002a65a002986 */ /* 0x0003e2000c101524 */
[----:B------:R-:W-:Y:S05]  /*2540*/  @!P1 BRA `(.L_x_35) ;  /* 0x0000000000049947 */ /* 0x000fea0003800000 */
[----:B------:R3:W5:Y:S02]  /*2550*/  LDG.E.LTC128B.U16 R172, desc[UR36][R160.64+0x10] ;  /* 0x00001024a0ac7981 */ /* 0x000764000c1e1520 */
.L_x_35:
[----:B------:R-:W-:Y:S05]  /*2560*/  BSYNC B1 ;  /* 0x0000000000017941 */ /* 0x000fea0003800000 */
.L_x_34:
[----:B-1---5:R-:W-:Y:S01]  /*2570*/  IMAD.U32 R90, R172, 0x10000, RZ ;  /* 0x00010000ac5a7824 */ /* 0x022fe200078e00ff */
[----:B------:R-:W-:Y:S01]  /*2580*/  ISETP.GT.AND P2, PT, R0, 0x9, P3 ;  /* 0x000000090000780c */ /* 0x000fe20001f44270 */
[----:B------:R-:W-:Y:S02]  /*2590*/  BSSY B1, `(.L_x_36) ;  /* 0x000000a000017945 */ /* 0x000fe40003800000 */
[----:B------:R-:W-:Y:S01]  /*25a0*/  FMUL R91, R90, R155 ;  /* 0x0000009b5a5b7220 */ /* 0x000fe20000400000 */
[----:B------:R-:W-:-:S03]  /*25b0*/  @P1 IMAD.MOV.U32 R90, RZ, RZ, R158 ;  /* 0x000000ffff5a1224 */ /* 0x000fc600078e009e */
[----:B------:R-:W-:-:S05]  /*25c0*/  FFMA R91, R92, R154, R91 ;  /* 0x0000009a5c5b7223 */ /* 0x000fca000000005b */
[----:B------:R-:W-:-:S04]  /*25d0*/  F2FP.BF16.F32.PACK_AB R91, RZ, R91 ;  /* 0x0000005bff5b723e */ /* 0x000fc800000010ff */
[----:B------:R-:W-:Y:S01]  /*25e0*/  PRMT R92, R91, 0x7610, R92 ;  /* 0x000076105b5c7816 */ /* 0x000fe2000000005c */
[----:B------:R-:W-:-:S05]  /*25f0*/  @P1 IMAD.MOV.U32 R91, RZ, RZ, R159 ;  /* 0x000000ffff5b1224 */ /* 0x000fca00078e009f */
[----:B------:R1:W-:Y:S01]  /*2600*/  @P1 STG.E.U16 desc[UR36][R90.64+0x10], R92 ;  /* 0x0000105c5a001986 */ /* 0x0003e2000c101524 */
[----:B------:R-:W-:Y:S05]  /*2610*/  @!P2 BRA `(.L_x_37) ;  /* 0x000000000004a947 */ /* 0x000fea0003800000 */
[----:B------:R4:W5:Y:S02]  /*2620*/  LDG.E.LTC128B.U16 R172, desc[UR36][R160.64+0x12] ;  /* 0x00001224a0ac7981 */ /* 0x000964000c1e1520 */
.L_x_37:
[----:B------:R-:W-:Y:S05]  /*2630*/  BSYNC B1 ;  /* 0x0000000000017941 */ /* 0x000fea0003800000 */
.L_x_36:
[----:B-1---5:R-:W-:Y:S01]  /*2640*/  IMAD.U32 R90, R172, 0x10000, RZ ;  /* 0x00010000ac5a7824 */ /* 0x022fe200078e00ff */
[----:B------:R-:W-:Y:S01]  /*2650*/  ISETP.GT.AND P1, PT, R0, 0x8, P0 ;  /* 0x000000080000780c */ /* 0x000fe20000724270 */
[----:B------:R-:W-:Y:S01]  /*2660*/  @P2 IMAD.MOV.U32 R91, RZ, RZ, R159 ;  /* 0x000000ffff5b2224 */ /* 0x000fe200078e009f */
[----:B------:R-:W-:Y:S01]  /*2670*/  BSSY B1, `(.L_x_38) ;  /* 0x0000009000017945 */ /* 0x000fe20003800000 */
[----:B------:R-:W-:-:S04]  /*2680*/  FMUL R90, R90, R155 ;  /* 0x0000009b5a5a7220 */ /* 0x000fc80000400000 */
[----:B------:R-:W-:-:S05]  /*2690*/  FFMA R90, R93, R154, R90 ;  /* 0x0000009a5d5a7223 */ /* 0x000fca000000005a */
[----:B------:R-:W-:-:S04]  /*26a0*/  F2FP.BF16.F32.PACK_AB R90, RZ, R90 ;  /* 0x0000005aff5a723e */ /* 0x000fc800000010ff */
[----:B------:R-:W-:Y:S01]  /*26b0*/  PRMT R92, R90, 0x7610, R92 ;  /* 0x000076105a5c7816 */ /* 0x000fe2000000005c */
[----:B------:R-:W-:-:S05]  /*26c0*/  @P2 IMAD.MOV.U32 R90, RZ, RZ, R158 ;  /* 0x000000ffff5a2224 */ /* 0x000fca00078e009e */
[----:B------:R1:W-:Y:S01]  /*26d0*/  @P2 STG.E.U16 desc[UR36][R90.64+0x12], R92 ;  /* 0x0000125c5a002986 */ /* 0x0003e2000c101524 */
[----:B------:R-:W-:Y:S05]  /*26e0*/  @!P1 BRA `(.L_x_39) ;  /* 0x0000000000049947 */ /* 0x000fea0003800000 */
[----:B------:R0:W5:Y:S02]  /*26f0*/  LDG.E.LTC128B.U16 R172, desc[UR36][R88.64+0x10] ;  /* 0x0000102458ac7981 */ /* 0x000164000c1e1520 */
.L_x_39:
[----:B------:R-:W-:Y:S05]  /*2700*/  BSYNC B1 ;  /* 0x0000000000017941 */ /* 0x000fea0003800000 */
.L_x_38:
[----:B-1---5:R-:W-:Y:S01]  /*2710*/  IMAD.U32 R90, R172, 0x10000, RZ ;  /* 0x00010000ac5a7824 */ /* 0x022fe200078e00ff */
[----:B------:R-:W-:Y:S01]  /*2720*/  ISETP.GT.AND P2, PT, R0, 0x9, P0 ;  /* 0x000000090000780c */ /* 0x000fe20000744270 */
[----:B------:R-:W-:Y:S02]  /*2730*/  BSSY B1, `(.L_x_40) ;  /* 0x000000a000017945 */ /* 0x000fe40003800000 */
[----:B------:R-:W-:Y:S01]  /*2740*/  FMUL R91, R90, R155 ;  /* 0x0000009b5a5b7220 */ /* 0x000fe20000400000 */
[----:B------:R-:W-:-:S03]  /*2750*/  @P1 MOV R90, R168 ;  /* 0x000000a8005a1202 */ /* 0x000fc60000000f00 */
[----:B------:R-:W-:-:S05]  /*2760*/  FFMA R91, R94, R154, R91 ;  /* 0x0000009a5e5b7223 */ /* 0x000fca000000005b */
[----:B------:R-:W-:-:S04]  /*2770*/  F2FP.BF16.F32.PACK_AB R91, RZ, R91 ;  /* 0x0000005bff5b723e */ /* 0x000fc800000010ff */
[----:B------:R-:W-:Y:S01]  /*2780*/  PRMT R92, R91, 0x7610, R92 ;  /* 0x000076105b5c7816 */ /* 0x000fe2000000005c */
[----:B------:R-:W-:-:S05]  /*2790*/  @P1 IMAD.MOV.U32 R91, RZ, RZ, R169 ;  /* 0x000000ffff5b1224 */ /* 0x000fca00078e00a9 */
[----:B------:R1:W-:Y:S01]  /*27a0*/  @P1 STG.E.U16 desc[UR36][R90.64+0x10], R92 ;  /* 0x0000105c5a001986 */ /* 0x0003e2000c101524 */
[----:B------:R-:W-:Y:S05]  /*27b0*/  @!P2 BRA `(.L_x_41) ;  /* 0x000000000004a947 */ /* 0x000fea0003800000 */
[----:B------:R0:W5:Y:S02]  /*27c0*/  LDG.E.LTC128B.U16 R172, desc[UR36][R88.64+0x12] ;  /* 0x0000122458ac7981 */ /* 0x000164000c1e1520 */
.L_x_41:
[----:B------:R-:W-:Y:S05]  /*27d0*/  BSYNC B1 ;  /* 0x0000000000017941 */ /* 0x000fea0003800000 */
.L_x_40:
        /* <DEDUP_REMOVED lines=12> */
.L_x_43:
[----:B------:R-:W-:Y:S05]  /*28a0*/  BSYNC B1 ;  /* 0x0000000000017941 */ /* 0x000fea0003800000 */
.L_x_42:
        /* <DEDUP_REMOVED lines=12> */
.L_x_45:
[----:B------:R-:W-:Y:S05]  /*2970*/  BSYNC B1 ;  /* 0x0000000000017941 */ /* 0x000fea0003800000 */
.L_x_44:
[----:B-1---5:R-:W-:Y:S01]  /*2980*/  IMAD.U32 R90, R172, 0x10000, RZ ;  /* 0x00010000ac5a7824 */ /* 0x022fe200078e00ff */
[----:B------:R-:W-:Y:S01]  /*2990*/  @P2 MOV R91, R159 ;  /* 0x0000009f005b2202 */ /* 0x000fe20000000f00 */
[----:B------:R-:W-:Y:S01]  /*29a0*/  BSSY B1, `(.L_x_46) ;  /* 0x000000a000017945 */ /* 0x000fe20003800000 */
[----:B------:R-:W-:Y:S01]  /*29b0*/  ISETP.GT.AND P1, PT, R0, 0x10, P0 ;  /* 0x000000100000780c */ /* 0x000fe20000724270 */
        /* <DEDUP_REMOVED lines=8> */
.L_x_47:
[----:B------:R-:W-:Y:S05]  /*2a40*/  BSYNC B1 ;  /* 0x0000000000017941 */ /* 0x000fea0003800000 */
.L_x_46:
        /* <DEDUP_REMOVED lines=12> */
.L_x_49:
[----:B------:R-:W-:Y:S05]  /*2b10*/  BSYNC B1 ;  /* 0x0000000000017941 */ /* 0x000fea0003800000 */
.L_x_48:
        /* <DEDUP_REMOVED lines=12> */
.L_x_51:
[----:B------:R-:W-:Y:S05]  /*2be0*/  BSYNC B1 ;  /* 0x0000000000017941 */ /* 0x000fea0003800000 */
.L_x_50:
        /* <DEDUP_REMOVED lines=12> */
.L_x_53:
[----:B------:R-:W-:Y:S05]  /*2cb0*/  BSYNC B1 ;  /* 0x0000000000017941 */ /* 0x000fea0003800000 */
.L_x_52:
[----:B-1---5:R-:W-:Y:S01]  /*2cc0*/  SHF.L.U32 R90, R172, 0x10, RZ ;  /* 0x00000010ac5a7819 */ /* 0x022fe200000006ff */
[----:B------:R-:W-:Y:S01]  /*2cd0*/  @P2 IMAD.MOV.U32 R91, RZ, RZ, R159 ;  /* 0x000000ffff5b2224 */ /* 0x000fe200078e009f */
[----:B------:R-:W-:Y:S01]  /*2ce0*/  ISETP.GT.AND P1, PT, R0, 0x18, P0 ;  /* 0x000000180000780c */ /* 0x000fe20000724270 */
[----:B------:R-:W-:Y:S02]  /*2cf0*/  BSSY B1, `(.L_x_54) ;  /* 0x0000009000017945 */ /* 0x000fe40003800000 */
        /* <DEDUP_REMOVED lines=8> */
.L_x_55:
[----:B------:R-:W-:Y:S05]  /*2d80*/  BSYNC B1 ;  /* 0x0000000000017941 */ /* 0x000fea0003800000 */
.L_x_54:
        /* <DEDUP_REMOVED lines=12> */
.L_x_57:
[----:B------:R-:W-:Y:S05]  /*2e50*/  BSYNC B1 ;  /* 0x0000000000017941 */ /* 0x000fea0003800000 */
.L_x_56:
        /* <DEDUP_REMOVED lines=12> */
.L_x_59:
[----:B------:R-:W-:Y:S05]  /*2f20*/  BSYNC B1 ;  /* 0x0000000000017941 */ /* 0x000fea0003800000 */
.L_x_58:
        /* <DEDUP_REMOVED lines=12> */
.L_x_61:
[----:B------:R-:W-:Y:S05]  /*2ff0*/  BSYNC B1 ;  /* 0x0000000000017941 */ /* 0x000fea0003800000 */
.L_x_60:
        /* <DEDUP_REMOVED lines=12> */
.L_x_63:
[----:B------:R-:W-:Y:S05]  /*30c0*/  BSYNC B1 ;  /* 0x0000000000017941 */ /* 0x000fea0003800000 */
.L_x_62:
        /* <DEDUP_REMOVED lines=12> */
.L_x_65:
[----:B------:R-:W-:Y:S05]  /*3190*/  BSYNC B1 ;  /* 0x0000000000017941 */ /* 0x000fea0003800000 */
.L_x_64:
        /* <DEDUP_REMOVED lines=12> */
.L_x_67:
[----:B------:R-:W-:Y:S05]  /*3260*/  BSYNC B1 ;  /* 0x0000000000017941 */ /* 0x000fea0003800000 */
.L_x_66:
        /* <DEDUP_REMOVED lines=12> */
.L_x_69:
[----:B------:R-:W-:Y:S05]  /*3330*/  BSYNC B1 ;  /* 0x0000000000017941 */ /* 0x000fea0003800000 */
.L_x_68:
        /* <DEDUP_REMOVED lines=12> */
.L_x_71:
[----:B------:R-:W-:Y:S05]  /*3400*/  BSYNC B1 ;  /* 0x0000000000017941 */ /* 0x000fea0003800000 */
.L_x_70:
        /* <DEDUP_REMOVED lines=12> */
.L_x_73:
[----:B------:R-:W-:Y:S05]  /*34d0*/  BSYNC B1 ;  /* 0x0000000000017941 */ /* 0x000fea0003800000 */
.L_x_72:
        /* <DEDUP_REMOVED lines=12> */
.L_x_75:
[----:B------:R-:W-:Y:S05]  /*35a0*/  BSYNC B1 ;  /* 0x0000000000017941 */ /* 0x000fea0003800000 */
.L_x_74:
        /* <DEDUP_REMOVED lines=12> */
.L_x_77:
[----:B------:R-:W-:Y:S05]  /*3670*/  BSYNC B1 ;  /* 0x0000000000017941 */ /* 0x000fea0003800000 */
.L_x_76:
        /* <DEDUP_REMOVED lines=12> */
.L_x_79:
[----:B------:R-:W-:Y:S05]  /*3740*/  BSYNC B1 ;  /* 0x0000000000017941 */ /* 0x000fea0003800000 */
.L_x_78:
        /* <DEDUP_REMOVED lines=12> */
.L_x_81:
[----:B------:R-:W-:Y:S05]  /*3810*/  BSYNC B1 ;  /* 0x0000000000017941 */ /* 0x000fea0003800000 */
.L_x_80:
        /* <DEDUP_REMOVED lines=12> */
.L_x_83:
[----:B------:R-:W-:Y:S05]  /*38e0*/  BSYNC B1 ;  /* 0x0000000000017941 */ /* 0x000fea0003800000 */
.L_x_82:
        /* <DEDUP_REMOVED lines=12> */
.L_x_85:
[----:B------:R-:W-:Y:S05]  /*39b0*/  BSYNC B1 ;  /* 0x0000000000017941 */ /* 0x000fea0003800000 */
.L_x_84:
        /* <DEDUP_REMOVED lines=12> */
.L_x_87:
[----:B------:R-:W-:Y:S05]  /*3a80*/  BSYNC B1 ;  /* 0x0000000000017941 */ /* 0x000fea0003800000 */
.L_x_86:
        /* <DEDUP_REMOVED lines=12> */
.L_x_89:
[----:B------:R-:W-:Y:S05]  /*3b50*/  BSYNC B1 ;  /* 0x0000000000017941 */ /* 0x000fea0003800000 */
.L_x_88:
        /* <DEDUP_REMOVED lines=12> */
.L_x_91:
[----:B------:R-:W-:Y:S05]  /*3c20*/  BSYNC B1 ;  /* 0x0000000000017941 */ /* 0x000fea0003800000 */
.L_x_90:
        /* <DEDUP_REMOVED lines=12> */
.L_x_93:
[----:B------:R-:W-:Y:S05]  /*3cf0*/  BSYNC B1 ;  /* 0x0000000000017941 */ /* 0x000fea0003800000 */
.L_x_92:
        /* <DEDUP_REMOVED lines=12> */
.L_x_95:
[----:B------:R-:W-:Y:S05]  /*3dc0*/  BSYNC B1 ;  /* 0x0000000000017941 */ /* 0x000fea0003800000 */
.L_x_94:
        /* <DEDUP_REMOVED lines=12> */
.L_x_97:
[----:B------:R-:W-:Y:S05]  /*3e90*/  BSYNC B1 ;  /* 0x0000000000017941 */ /* 0x000fea0003800000 */
.L_x_96:
        /* <DEDUP_REMOVED lines=12> */
.L_x_99:
[----:B------:R-:W-:Y:S05]  /*3f60*/  BSYNC B1 ;  /* 0x0000000000017941 */ /* 0x000fea0003800000 */
.L_x_98:
        /* <DEDUP_REMOVED lines=12> */
.L_x_101:
[----:B------:R-:W-:Y:S05]  /*4030*/  BSYNC B1 ;  /* 0x0000000000017941 */ /* 0x000fea0003800000 */
.L_x_100:
        /* <DEDUP_REMOVED lines=12> */
.L_x_103:
[----:B------:R-:W-:Y:S05]  /*4100*/  BSYNC B1 ;  /* 0x0000000000017941 */ /* 0x000fea0003800000 */
.L_x_102:
        /* <DEDUP_REMOVED lines=12> */
.L_x_105:
[----:B------:R-:W-:Y:S05]  /*41d0*/  BSYNC B1 ;  /* 0x0000000000017941 */ /* 0x000fea0003800000 */
.L_x_104:
        /* <DEDUP_REMOVED lines=12> */
.L_x_107:
[----:B------:R-:W-:Y:S05]  /*42a0*/  BSYNC B1 ;  /* 0x0000000000017941 */ /* 0x000fea0003800000 */
.L_x_106:
        /* <DEDUP_REMOVED lines=12> */
.L_x_109:
[----:B------:R-:W-:Y:S05]  /*4370*/  BSYNC B1 ;  /* 0x0000000000017941 */ /* 0x000fea0003800000 */
.L_x_108:
        /* <DEDUP_REMOVED lines=12> */
.L_x_111:
[----:B------:R-:W-:Y:S05]  /*4440*/  BSYNC B1 ;  /* 0x0000000000017941 */ /* 0x000fea0003800000 */
.L_x_110:
        /* <DEDUP_REMOVED lines=12> */
.L_x_113:
[----:B------:R-:W-:Y:S05]  /*4510*/  BSYNC B1 ;  /* 0x0000000000017941 */ /* 0x000fea0003800000 */
.L_x_112:
        /* <DEDUP_REMOVED lines=12> */
.L_x_115:
[----:B------:R-:W-:Y:S05]  /*45e0*/  BSYNC B1 ;  /* 0x0000000000017941 */ /* 0x000fea0003800000 */
.L_x_114:
        /* <DEDUP_REMOVED lines=12> */
.L_x_117:
[----:B------:R-:W-:Y:S05]  /*46b0*/  BSYNC B1 ;  /* 0x0000000000017941 */ /* 0x000fea0003800000 */
.L_x_116:
        /* <DEDUP_REMOVED lines=12> */
.L_x_119:
[----:B------:R-:W-:Y:S05]  /*4780*/  BSYNC B1 ;  /* 0x0000000000017941 */ /* 0x000fea0003800000 */
.L_x_118:
        /* <DEDUP_REMOVED lines=12> */
.L_x_121:
[----:B------:R-:W-:Y:S05]  /*4850*/  BSYNC B1 ;  /* 0x0000000000017941 */ /* 0x000fea0003800000 */
.L_x_120:
        /* <DEDUP_REMOVED lines=12> */
.L_x_123:
[----:B------:R-:W-:Y:S05]  /*4920*/  BSYNC B1 ;  /* 0x0000000000017941 */ /* 0x000fea0003800000 */
.L_x_122:
        /* <DEDUP_REMOVED lines=12> */
.L_x_125:
[----:B------:R-:W-:Y:S05]  /*49f0*/  BSYNC B1 ;  /* 0x0000000000017941 */ /* 0x000fea0003800000 */
.L_x_124:
        /* <DEDUP_REMOVED lines=12> */
.L_x_127:
[----:B------:R-:W-:Y:S05]  /*4ac0*/  BSYNC B1 ;  /* 0x0000000000017941 */ /* 0x000fea0003800000 */
.L_x_126:
        /* <DEDUP_REMOVED lines=12> */
.L_x_129:
[----:B------:R-:W-:Y:S05]  /*4b90*/  BSYNC B1 ;  /* 0x0000000000017941 */ /* 0x000fea0003800000 */
.L_x_128:
        /* <DEDUP_REMOVED lines=12> */
.L_x_131:
[----:B------:R-:W-:Y:S05]  /*4c60*/  BSYNC B1 ;  /* 0x0000000000017941 */ /* 0x000fea0003800000 */
.L_x_130:
        /* <DEDUP_REMOVED lines=12> */
.L_x_133:
[----:B------:R-:W-:Y:S05]  /*4d30*/  BSYNC B1 ;  /* 0x0000000000017941 */ /* 0x000fea0003800000 */
.L_x_132:
        /* <DEDUP_REMOVED lines=12> */
.L_x_135:
[----:B------:R-:W-:Y:S05]  /*4e00*/  BSYNC B1 ;  /* 0x0000000000017941 */ /* 0x000fea0003800000 */
.L_x_134:
        /* <DEDUP_REMOVED lines=12> */
.L_x_137:
[----:B------:R-:W-:Y:S05]  /*4ed0*/  BSYNC B1 ;  /* 0x0000000000017941 */ /* 0x000fea0003800000 */
.L_x_136:
        /* <DEDUP_REMOVED lines=12> */
.L_x_139:
[----:B------:R-:W-:Y:S05]  /*4fa0*/  BSYNC B1 ;  /* 0x0000000000017941 */ /* 0x000fea0003800000 */
.L_x_138:
        /* <DEDUP_REMOVED lines=12> */
.L_x_141:
[----:B------:R-:W-:Y:S05]  /*5070*/  BSYNC B1 ;  /* 0x0000000000017941 */ /* 0x000fea0003800000 */
.L_x_140:
        /* <DEDUP_REMOVED lines=12> */
.L_x_143:
[----:B------:R-:W-:Y:S05]  /*5140*/  BSYNC B1 ;  /* 0x0000000000017941 */ /* 0x000fea0003800000 */
.L_x_142:
        /* <DEDUP_REMOVED lines=12> */
.L_x_145:
[----:B------:R-:W-:Y:S05]  /*5210*/  BSYNC B1 ;  /* 0x0000000000017941 */ /* 0x000fea0003800000 */
.L_x_144:
        /* <DEDUP_REMOVED lines=12> */
.L_x_147:
[----:B------:R-:W-:Y:S05]  /*52e0*/  BSYNC B1 ;  /* 0x0000000000017941 */ /* 0x000fea0003800000 */
.L_x_146:
        /* <DEDUP_REMOVED lines=12> */
.L_x_149:
[----:B------:R-:W-:Y:S05]  /*53b0*/  BSYNC B1 ;  /* 0x0000000000017941 */ /* 0x000fea0003800000 */
.L_x_148:
        /* <DEDUP_REMOVED lines=12> */
.L_x_151:
[----:B------:R-:W-:Y:S05]  /*5480*/  BSYNC B1 ;  /* 0x0000000000017941 */ /* 0x000fea0003800000 */
.L_x_150:
[----:B-----5:R-:W-:Y:S01]  /*5490*/  IMAD.U32 R8, R172, 0x10000, RZ ;  /* 0x00010000ac087824 */ /* 0x020fe200078e00ff */
[----:B------:R-:W-:Y:S01]  /*54a0*/  ISETP.GT.AND P1, PT, R0, 0x79, P0 ;  /* 0x000000790000780c */ /* 0x000fe20000724270 */
[----:B------:R-:W-:Y:S01]  /*54b0*/  BSSY B1, `(.L_x_152) ;  /* 0x000000c000017945 */ /* 0x000fe20003800000 */
[----:B------:R-:W-:Y:S01]  /*54c0*/  IADD3 R153, P0, R153, 0x80, RZ ;  /* 0x0000008099997810 */ /* 0x000fe20007f1e0ff */
[----:B-1----:R-:W-:Y:S01]  /*54d0*/  FMUL R91, R8, R155 ;  /* 0x0000009b085b7220 */ /* 0x002fe20000400000 */
[----:B------:R-:W-:-:S03]  /*54e0*/  @P2 IMAD.MOV.U32 R8, RZ, RZ, R168 ;  /* 0x000000ffff082224 */ /* 0x000fc600078e00a8 */
[----:B------:R-:W-:-:S05]  /*54f0*/  FFMA R91, R150, R154, R91 ;  /* 0x0000009a965b7223 */ /* 0x000fca000000005b */
[----:B------:R-:W-:-:S04]  /*5500*/  F2FP.BF16.F32.PACK_AB R91, RZ, R91 ;  /* 0x0000005bff5b723e */ /* 0x000fc800000010ff */
[----:B------:R-:W-:Y:S01]  /*5510*/  PRMT R90, R91, 0x7610, R90 ;  /* 0x000076105b5a7816 */ /* 0x000fe2000000005a */
[----:B------:R-:W-:Y:S01]  /*5520*/  IMAD.X R91, RZ, RZ, R9, P0 ;  /* 0x000000ffff5b7224 */ /* 0x000fe200000e0609 */
[----:B------:R-:W-:-:S05]  /*5530*/  @P2 MOV R9, R169 ;  /* 0x000000a900092202 */ /* 0x000fca0000000f00 */
[----:B------:R1:W-:Y:S01]  /*5540*/  @P2 STG.E.U16 desc[UR36][R8.64+0xf0], R90 ;  /* 0x0000f05a08002986 */ /* 0x0003e2000c101524 */
[----:B------:R-:W-:Y:S05]  /*5550*/  @!P1 BRA `(.L_x_153) ;  /* 0x0000000000049947 */ /* 0x000fea0003800000 */
[----:B------:R0:W5:Y:S02]  /*5560*/  LDG.E.LTC128B.U16 R172, desc[UR36][R88.64+0xf2] ;  /* 0x0000f22458ac7981 */ /* 0x000164000c1e1520 */
.L_x_153:
[----:B------:R-:W-:Y:S05]  /*5570*/  BSYNC B1 ;  /* 0x0000000000017941 */ /* 0x000fea0003800000 */
.L_x_152:
[----:B-1---5:R-:W-:Y:S01]  /*5580*/  IMAD.U32 R8, R172, 0x10000, RZ ;  /* 0x00010000ac087824 */ /* 0x022fe200078e00ff */
[----:B------:R-:W-:Y:S01]  /*5590*/  ISETP.GT.AND P0, PT, R3, 0x80, PT ;  /* 0x000000800300780c */ /* 0x000fe20003f04270 */
[-C--:B------:R-:W-:Y:S02]  /*55a0*/  IMAD R90, R91, R14.reuse, RZ ;  /* 0x0000000e5b5a7224 */ /* 0x080fe400078e02ff */
[----:B0-2---:R-:W-:Y:S01]  /*55b0*/  FMUL R88, R8, R155 ;  /* 0x0000009b08587220 */ /* 0x005fe20000400000 */
[----:B------:R-:W-:Y:S01]  /*55c0*/  IMAD.WIDE.U32 R8, R153, R14, R156 ;  /* 0x0000000e99087225 */ /* 0x000fe200078e009c */
[----:B------:R-:W-:-:S03]  /*55d0*/  ISETP.GT.AND P3, PT, R0, RZ, P0 ;  /* 0x000000ff0000720c */ /* 0x000fc60000764270 */
[----:B------:R-:W-:Y:S01]  /*55e0*/  FFMA R151, R151, R154, R88 ;  /* 0x0000009a97977223 */ /* 0x000fe20000000058 */
[----:B------:R-:W-:Y:S01]  /*55f0*/  IMAD R97, R153, R15, R90 ;  /* 0x0000000f99617224 */ /* 0x000fe200078e025a */
[----:B------:R-:W-:-:S03]  /*5600*/  LEA R88, P2, R8, R10, 0x1 ;  /* 0x0000000a08587211 */ /* 0x000fc600078408ff */
[----:B------:R-:W-:Y:S01]  /*5610*/  IMAD.IADD R9, R9, 0x1, R97 ;  /* 0x0000000109097824 */ /* 0x000fe200078e0261 */
[----:B------:R-:W-:-:S04]  /*5620*/  F2FP.BF16.F32.PACK_AB R151, RZ, R151 ;  /* 0x00000097ff97723e */ /* 0x000fc800000010ff */
[----:B------:R-:W-:Y:S01]  /*5630*/  LEA.HI.X R89, R8, R11, R9, 0x1, P2 ;  /* 0x0000000b08597211 */ /* 0x000fe200010f0c09 */
[----:B------:R0:W-:Y:S04]  /*5640*/  @P1 STG.E.U16 desc[UR36][R168.64+0xf2], R151 ;  /* 0x0000f297a8001986 */ /* 0x0001e8000c101524 */
[----:B------:R-:W2:Y:S01]  /*5650*/  @P3 LDG.E.LTC128B.U16 R172, desc[UR36][R88.64] ;  /* 0x0000002458ac3981 */ /* 0x000ea2000c1e1520 */
[----:B------:R-:W-:Y:S01]  /*5660*/  IMAD.WIDE.U32 R8, R153, R14, R6 ;  /* 0x0000000e99087225 */ /* 0x000fe200078e0006 */
[----:B------:R-:W-:Y:S01]  /*5670*/  SHF.L.U64.HI R95, R4, 0x8, R5 ;  /* 0x00000008045f7819 */ /* 0x000fe20000010205 */
[----:B------:R-:W-:Y:S01]  /*5680*/  BSSY B1, `(.L_x_154) ;  /* 0x0000011000017945 */ /* 0x000fe20003800000 */
[----:B------:R-:W-:Y:S01]  /*5690*/  ISETP.GT.AND P2, PT, R0, 0x1, P0 ;  /* 0x000000010000780c */ /* 0x000fe20000744270 */
[----:B------:R-:W-:-:S02]  /*56a0*/  IMAD.IADD R9, R97, 0x1, R9 ;  /* 0x0000000161097824 */ /* 0x000fc400078e0209 */
[----:B------:R-:W-:Y:S02]  /*56b0*/  IMAD.SHL.U32 R93, R4, 0x100, RZ ;  /* 0x00000100045d7824 */ /* 0x000fe400078e00ff */
[----:B--2---:R-:W-:-:S04]  /*56c0*/  IMAD.U32 R90, R172, 0x10000, RZ ;  /* 0x00010000ac5a7824 */ /* 0x004fc800078e00ff */
[----:B------:R-:W-:Y:S01]  /*56d0*/  FMUL R15, R90, R155 ;  /* 0x0000009b5a0f7220 */ /* 0x000fe20000400000 */
[----:B------:R-:W-:Y:S01]  /*56e0*/  IMAD.WIDE.U32 R90, R23, R12, R8 ;  /* 0x0000000c175a7225 */ /* 0x000fe200078e0008 */
[----:B------:R-:W-:-:S03]  /*56f0*/  IADD3 R8, P1, R93, R158, RZ ;  /* 0x0000009e5d087210 */ /* 0x000fc60007f3e0ff */
[----:B------:R-:W-:Y:S01]  /*5700*/  FFMA R15, R24, R154, R15 ;  /* 0x0000009a180f7223 */ /* 0x000fe2000000000f */
[----:B------:R-:W-:Y:S01]  /*5710*/  IMAD.IADD R5, R13, 0x1, R91 ;  /* 0x000000010d057824 */ /* 0x000fe200078e025b */
[C---:B------:R-:W-:Y:S01]  /*5720*/  LEA R4, P4, R90.reuse, R10, 0x1 ;  /* 0x0000000a5a047211 */ /* 0x040fe200078808ff */
[----:B------:R-:W-:Y:S02]  /*5730*/  IMAD.X R9, R95, 0x1, R159, P1 ;  /* 0x000000015f097824 */ /* 0x000fe400008e069f */
[----:B------:R-:W-:Y:S02]  /*5740*/  F2FP.BF16.F32.PACK_AB R15, RZ, R15 ;  /* 0x0000000fff0f723e */ /* 0x000fe400000010ff */
[----:B------:R-:W-:-:S03]  /*5750*/  LEA.HI.X R5, R90, R11, R5, 0x1, P4 ;  /* 0x0000000b5a057211 */ /* 0x000fc600020f0c05 */
[----:B------:R0:W-:Y:S01]  /*5760*/  @P3 STG.E.U16 desc[UR36][R8.64], R15 ;  /* 0x0000000f08003986 */ /* 0x0001e2000c101524 */
[----:B------:R-:W-:Y:S05]  /*5770*/  @!P2 BRA `(.L_x_155) ;  /* 0x000000000004a947 */ /* 0x000fea0003800000 */
[----:B------:R1:W5:Y:S02]  /*5780*/  LDG.E.LTC128B.U16 R172, desc[UR36][R4.64+0x2] ;  /* 0x0000022404ac7981 */ /* 0x000364000c1e1520 */
.L_x_155:
[----:B------:R-:W-:Y:S05]  /*5790*/  BSYNC B1 ;  /* 0x0000000000017941 */ /* 0x000fea0003800000 */
.L_x_154:
[----:B-----5:R-:W-:Y:S01]  /*57a0*/  IMAD.U32 R24, R172, 0x10000, RZ ;  /* 0x00010000ac187824 */ /* 0x020fe200078e00ff */
[----:B------:R-:W-:Y:S01]  /*57b0*/  ISETP.GT.AND P1, PT, R3, 0x88, PT ;  /* 0x000000880300780c */ /* 0x000fe20003f24270 */
[----:B0-----:R-:W-:Y:S01]  /*57c0*/  IMAD.WIDE.U32 R14, R153, R14, R162 ;  /* 0x0000000e990e7225 */ /* 0x001fe200078e00a2 */
[----:B------:R-:W-:Y:S03]  /*57d0*/  BSSY B1, `(.L_x_156) ;  /* 0x000000e000017945 */ /* 0x000fe60003800000 */
[----:B------:R-:W-:Y:S01]  /*57e0*/  FMUL R24, R24, R155 ;  /* 0x0000009b18187220 */ /* 0x000fe20000400000 */
[----:B------:R-:W-:Y:S01]  /*57f0*/  ISETP.GT.AND P3, PT, R0, RZ, P1 ;  /* 0x000000ff0000720c */ /* 0x000fe20000f64270 */
[----:B------:R-:W-:Y:S01]  /*5800*/  IMAD.IADD R97, R97, 0x1, R15 ;  /* 0x0000000161617824 */ /* 0x000fe200078e020f */
[----:B------:R-:W-:Y:S01]  /*5810*/  IADD3 R21, P5, R20, R14, RZ ;  /* 0x0000000e14157210 */ /* 0x000fe20007fbe0ff */
[----:B------:R-:W-:Y:S01]  /*5820*/  FFMA R24, R25, R154, R24 ;  /* 0x0000009a19187223 */ /* 0x000fe20000000018 */
[----:B------:R-:W-:-:S02]  /*5830*/  IADD3 R20, P4, R6, R14, RZ ;  /* 0x0000000e06147210 */ /* 0x000fc40007f9e0ff */
[----:B------:R-:W-:Y:S02]  /*5840*/  IADD3.X R156, R97, R157, RZ, P5, !PT ;  /* 0x0000009d619c7210 */ /* 0x000fe40002ffe4ff */
[----:B------:R-:W-:Y:S02]  /*5850*/  F2FP.BF16.F32.PACK_AB R24, RZ, R24 ;  /* 0x00000018ff18723e */ /* 0x000fe400000010ff */
[----:B------:R-:W-:-:S03]  /*5860*/  LEA R14, P5, R21, R10, 0x1 ;  /* 0x0000000a150e7211 */ /* 0x000fc600078a08ff */
[----:B------:R0:W-:Y:S01]  /*5870*/  @P2 STG.E.U16 desc[UR36][R8.64+0x2], R24 ;  /* 0x0000021808002986 */ /* 0x0001e2000c101524 */
[----:B------:R-:W-:Y:S01]  /*5880*/  LEA.HI.X R15, R21, R11, R156, 0x1, P5 ;  /* 0x0000000b150f7211 */ /* 0x000fe200028f0c9c */
[----:B------:R-:W-:Y:S08]  /*5890*/  @!P3 BRA `(.L_x_157) ;  /* 0x000000000004b947 */ /* 0x000ff00003800000 */
[----:B------:R2:W5:Y:S02]  /*58a0*/  LDG.E.LTC128B.U16 R172, desc[UR36][R14.64] ;  /* 0x000000240eac7981 */ /* 0x000564000c1e1520 */
.L_x_157:
[----:B------:R-:W-:Y:S05]  /*58b0*/  BSYNC B1 ;  /* 0x0000000000017941 */ /* 0x000fea0003800000 */
.L_x_156:
[----:B-----5:R-:W-:Y:S01]  /*58c0*/  IMAD.U32 R6, R172, 0x10000, RZ ;  /* 0x00010000ac067824 */ /* 0x020fe200078e00ff */
[----:B------:R-:W-:Y:S01]  /*58d0*/  ISETP.GT.AND P2, PT, R0, 0x1, P1 ;  /* 0x000000010000780c */ /* 0x000fe20000f44270 */
[----:B------:R-:W-:Y:S01]  /*58e0*/  IMAD.X R21, R7, 0x1, R97, P4 ;  /* 0x0000000107157824 */ /* 0x000fe200020e0661 */
[----:B------:R-:W-:Y:S01]  /*58f0*/  BSSY B1, `(.L_x_158) ;  /* 0x000000d000017945 */ /* 0x000fe20003800000 */
[----:B------:R-:W-:Y:S01]  /*5900*/  FMUL R3, R6, R155 ;  /* 0x0000009b06037220 */ /* 0x000fe20000400000 */
[----:B------:R-:W-:Y:S01]  /*5910*/  IADD3 R6, P4, R8, R165, RZ ;  /* 0x000000a508067210 */ /* 0x000fe20007f9e0ff */
[----:B--2---:R-:W-:-:S04]  /*5920*/  IMAD.WIDE.U32 R14, R23, R12, R20 ;  /* 0x0000000c170e7225 */ /* 0x004fc800078e0014 */
[----:B------:R-:W-:Y:S01]  /*5930*/  FFMA R3, R26, R154, R3 ;  /* 0x0000009a1a037223 */ /* 0x000fe20000000003 */
[----:B------:R-:W-:Y:S01]  /*5940*/  IMAD.X R7, R9, 0x1, R167, P4 ;  /* 0x0000000109077824 */ /* 0x000fe200020e06a7 */
[----:B------:R-:W-:Y:S01]  /*5950*/  LEA R10, P5, R14, R10, 0x1 ;  /* 0x0000000a0e0a7211 */ /* 0x000fe200078a08ff */
[----:B------:R-:W-:Y:S02]  /*5960*/  IMAD.IADD R13, R13, 0x1, R15 ;  /* 0x000000010d0d7824 */ /* 0x000fe400078e020f */
[----:B------:R-:W-:-:S03]  /*5970*/  F2FP.BF16.F32.PACK_AB R3, RZ, R3 ;  /* 0x00000003ff03723e */ /* 0x000fc600000010ff */
[----:B------:R-:W-:Y:S02]  /*5980*/  LEA.HI.X R11, R14, R11, R13, 0x1, P5 ;  /* 0x0000000b0e0b7211 */ /* 0x000fe400028f0c0d */
[----:B------:R2:W-:Y:S01]  /*5990*/  @P3 STG.E.U16 desc[UR36][R6.64], R3 ;  /* 0x0000000306003986 */ /* 0x0005e2000c101524 */
[----:B------:R-:W-:Y:S05]  /*59a0*/  @!P2 BRA `(.L_x_159) ;  /* 0x000000000004a947 */ /* 0x000fea0003800000 */
[----:B------:R0:W5:Y:S02]  /*59b0*/  LDG.E.LTC128B.U16 R172, desc[UR36][R10.64+0x2] ;  /* 0x000002240aac7981 */ /* 0x000164000c1e1520 */
.L_x_159:
[----:B------:R-:W-:Y:S05]  /*59c0*/  BSYNC B1 ;  /* 0x0000000000017941 */ /* 0x000fea0003800000 */
.L_x_158:
[----:B-----5:R-:W-:Y:S01]  /*59d0*/  IMAD.U32 R12, R172, 0x10000, RZ ;  /* 0x00010000ac0c7824 */ /* 0x020fe200078e00ff */
[----:B------:R-:W-:Y:S01]  /*59e0*/  ISETP.GT.AND P3, PT, R0, 0x8, P0 ;  /* 0x000000080000780c */ /* 0x000fe20000764270 */
[----:B------:R-:W-:Y:S02]  /*59f0*/  BSSY B1, `(.L_x_160) ;  /* 0x0000007000017945 */ /* 0x000fe40003800000 */
[----:B------:R-:W-:-:S04]  /*5a00*/  FMUL R12, R12, R155 ;  /* 0x0000009b0c0c7220 */ /* 0x000fc80000400000 */
[----:B------:R-:W-:-:S05]  /*5a10*/  FFMA R12, R27, R154, R12 ;  /* 0x0000009a1b0c7223 */ /* 0x000fca000000000c */
[----:B------:R-:W-:-:S05]  /*5a20*/  F2FP.BF16.F32.PACK_AB R12, RZ, R12 ;  /* 0x0000000cff0c723e */ /* 0x000fca00000010ff */
[----:B------:R0:W-:Y:S01]  /*5a30*/  @P2 STG.E.U16 desc[UR36][R6.64+0x2], R12 ;  /* 0x0000020c06002986 */ /* 0x0001e2000c101524 */
[----:B------:R-:W-:Y:S05]  /*5a40*/  @!P3 BRA `(.L_x_161) ;  /* 0x000000000004b947 */ /* 0x000fea0003800000 */
[----:B------:R0:W5:Y:S02]  /*5a50*/  LDG.E.LTC128B.U16 R172, desc[UR36][R4.64+0x10] ;  /* 0x0000102404ac7981 */ /* 0x000164000c1e1520 */
.L_x_161:
[----:B------:R-:W-:Y:S05]  /*5a60*/  BSYNC B1 ;  /* 0x0000000000017941 */ /* 0x000fea0003800000 */
.L_x_160:
[----:B0-2--5:R-:W-:Y:S01]  /*5a70*/  IMAD.U32 R6, R172, 0x10000, RZ ;  /* 0x00010000ac067824 */ /* 0x025fe200078e00ff */
[----:B------:R-:W-:Y:S01]  /*5a80*/  ISETP.GT.AND P2, PT, R0, 0x9, P0 ;  /* 0x000000090000780c */ /* 0x000fe20000744270 */
[----:B------:R-:W-:Y:S01]  /*5a90*/  IMAD.MOV.U32 R7, RZ, RZ, R9 ;  /* 0x000000ffff077224 */ /* 0x000fe200078e0009 */
[----:B------:R-:W-:Y:S01]  /*5aa0*/  BSSY B1, `(.L_x_162) ;  /* 0x0000008000017945 */ /* 0x000fe20003800000 */
[----:B------:R-:W-:Y:S01]  /*5ab0*/  FMUL R3, R6, R155 ;  /* 0x0000009b06037220 */ /* 0x000fe20000400000 */
[----:B------:R-:W-:-:S03]  /*5ac0*/  IMAD.MOV.U32 R6, RZ, RZ, R8 ;  /* 0x000000ffff067224 */ /* 0x000fc600078e0008 */
[----:B------:R-:W-:-:S05]  /*5ad0*/  FFMA R3, R28, R154, R3 ;  /* 0x0000009a1c037223 */ /* 0x000fca0000000003 */
[----:B------:R-:W-:-:S05]  /*5ae0*/  F2FP.BF16.F32.PACK_AB R3, RZ, R3 ;  /* 0x00000003ff03723e */ /* 0x000fca00000010ff */
[----:B------:R0:W-:Y:S01]  /*5af0*/  @P3 STG.E.U16 desc[UR36][R6.64+0x10], R3 ;  /* 0x0000100306003986 */ /* 0x0001e2000c101524 */
[----:B------:R-:W-:Y:S05]  /*5b00*/  @!P2 BRA `(.L_x_163) ;  /* 0x000000000004a947 */ /* 0x000fea0003800000 */
[----:B------:R2:W5:Y:S02]  /*5b10*/  LDG.E.LTC128B.U16 R172, desc[UR36][R4.64+0x12] ;  /* 0x0000122404ac7981 */ /* 0x000564000c1e1520 */
.L_x_163:
[----:B------:R-:W-:Y:S05]  /*5b20*/  BSYNC B1 ;  /* 0x0000000000017941 */ /* 0x000fea0003800000 */
.L_x_162:
        /* <DEDUP_REMOVED lines=9> */
.L_x_165:
[----:B------:R-:W-:Y:S05]  /*5bc0*/  BSYNC B1 ;  /* 0x0000000000017941 */ /* 0x000fea0003800000 */
.L_x_164:
[----:B0----5:R-:W-:Y:S01]  /*5bd0*/  SHF.L.U32 R12, R172, 0x10, RZ ;  /* 0x00000010ac0c7819 */ /* 0x021fe200000006ff */
[----:B------:R-:W-:Y:S01]  /*5be0*/  BSSY B1, `(.L_x_166) ;  /* 0x000000a000017945 */ /* 0x000fe20003800000 */
[----:B------:R-:W-:Y:S02]  /*5bf0*/  IADD3 R8, P3, R165, R8, RZ ;  /* 0x00000008a5087210 */ /* 0x000fe40007f7e0ff */
[----:B------:R-:W-:Y:S01]  /*5c00*/  ISETP.GT.AND P2, PT, R0, 0x9, P1 ;  /* 0x000000090000780c */ /* 0x000fe20000f44270 */
[----:B------:R-:W-:Y:S02]  /*5c10*/  FMUL R3, R12, R155 ;  /* 0x0000009b0c037220 */ /* 0x000fe40000400000 */
[----:B------:R-:W-:Y:S02]  /*5c20*/  IMAD.X R9, R167, 0x1, R9, P3 ;  /* 0x00000001a7097824 */ /* 0x000fe400018e0609 */
[----:B------:R-:W-:-:S05]  /*5c30*/  FFMA R3, R30, R154, R3 ;  /* 0x0000009a1e037223 */ /* 0x000fca0000000003 */
[----:B------:R-:W-:-:S05]  /*5c40*/  F2FP.BF16.F32.PACK_AB R3, RZ, R3 ;  /* 0x00000003ff03723e */ /* 0x000fca00000010ff */
[----:B------:R0:W-:Y:S01]  /*5c50*/  @P4 STG.E.U16 desc[UR36][R8.64+0x10], R3 ;  /* 0x0000100308004986 */ /* 0x0001e2000c101524 */
[----:B------:R-:W-:Y:S05]  /*5c60*/  @!P2 BRA `(.L_x_167) ;  /* 0x000000000004a947 */ /* 0x000fea0003800000 */
[----:B------:R0:W5:Y:S02]  /*5c70*/  LDG.E.LTC128B.U16 R172, desc[UR36][R10.64+0x12] ;  /* 0x000012240aac7981 */ /* 0x000164000c1e1520 */
.L_x_167:
[----:B------:R-:W-:Y:S05]  /*5c80*/  BSYNC B1 ;  /* 0x0000000000017941 */ /* 0x000fea0003800000 */
.L_x_166:
[----:B0----5:R-:W-:Y:S01]  /*5c90*/  IMAD.U32 R8, R172, 0x10000, RZ ;  /* 0x00010000ac087824 */ /* 0x021fe200078e00ff */
[----:B------:R-:W-:Y:S01]  /*5ca0*/  ISETP.GT.AND P3, PT, R0, 0x10, P0 ;  /* 0x000000100000780c */ /* 0x000fe20000764270 */
[----:B------:R-:W-:Y:S02]  /*5cb0*/  BSSY B1, `(.L_x_168) ;  /* 0x0000009000017945 */ /* 0x000fe40003800000 */
[----:B------:R-:W-:-:S04]  /*5cc0*/  FMUL R8, R8, R155 ;  /* 0x0000009b08087220 */ /* 0x000fc80000400000 */
[----:B------:R-:W-:Y:S01]  /*5cd0*/  FFMA R31, R31, R154, R8 ;  /* 0x0000009a1f1f7223 */ /* 0x000fe20000000008 */
[----:B------:R-:W-:-:S04]  /*5ce0*/  IADD3 R8, P4, P5, R165, R158, R93 ;  /* 0x0000009ea5087210 */ /* 0x000fc80007d9e05d */
[----:B------:R-:W-:Y:S02]  /*5cf0*/  F2FP.BF16.F32.PACK_AB R31, RZ, R31 ;  /* 0x0000001fff1f723e */ /* 0x000fe400000010ff */
[----:B------:R-:W-:-:S05]  /*5d00*/  IADD3.X R9, R167, R159, R95, P4, P5 ;  /* 0x0000009fa7097210 */ /* 0x000fca00027ea45f */
[----:B------:R0:W-:Y:S01]  /*5d10*/  @P2 STG.E.U16 desc[UR36][R8.64+0x12], R31 ;  /* 0x0000121f08002986 */ /* 0x0001e2000c101524 */
[----:B------:R-:W-:Y:S05]  /*5d20*/  @!P3 BRA `(.L_x_169) ;  /* 0x000000000004b947 */ /* 0x000fea0003800000 */
[----:B------:R0:W5:Y:S02]  /*5d30*/  LDG.E.LTC128B.U16 R172, desc[UR36][R4.64+0x20] ;  /* 0x0000202404ac7981 */ /* 0x000164000c1e1520 */
.L_x_169:
[----:B------:R-:W-:Y:S05]  /*5d40*/  BSYNC B1 ;  /* 0x0000000000017941 */ /* 0x000fea0003800000 */
.L_x_168:
        /* <DEDUP_REMOVED lines=9> */
.L_x_171:
[----:B------:R-:W-:Y:S05]  /*5de0*/  BSYNC B1 ;  /* 0x0000000000017941 */ /* 0x000fea0003800000 */
.L_x_170:
        /* <DEDUP_REMOVED lines=9> */
.L_x_173:
[----:B------:R-:W-:Y:S05]  /*5e80*/  BSYNC B1 ;  /* 0x0000000000017941 */ /* 0x000fea0003800000 */
.L_x_172:
[----:B0----5:R-:W-:Y:S01]  /*5e90*/  IMAD.U32 R12, R172, 0x10000, RZ ;  /* 0x00010000ac0c7824 */ /* 0x021fe200078e00ff */
        /* <DEDUP_REMOVED lines=8> */
.L_x_175:
[----:B------:R-:W-:Y:S05]  /*5f20*/  BSYNC B1 ;  /* 0x0000000000017941 */ /* 0x000fea0003800000 */
.L_x_174:
        /* <DEDUP_REMOVED lines=9> */
.L_x_177:
[----:B------:R-:W-:Y:S05]  /*5fc0*/  BSYNC B1 ;  /* 0x0000000000017941 */ /* 0x000fea0003800000 */
.L_x_176:
        /* <DEDUP_REMOVED lines=9> */
.L_x_179:
[----:B------:R-:W-:Y:S05]  /*6060*/  BSYNC B1 ;  /* 0x0000000000017941 */ /* 0x000fea0003800000 */
.L_x_178:
        /* <DEDUP_REMOVED lines=9> */
.L_x_181:
[----:B------:R-:W-:Y:S05]  /*6100*/  BSYNC B1 ;  /* 0x0000000000017941 */ /* 0x000fea0003800000 */
.L_x_180:
        /* <DEDUP_REMOVED lines=9> */
.L_x_183:
[----:B------:R-:W-:Y:S05]  /*61a0*/  BSYNC B1 ;  /* 0x0000000000017941 */ /* 0x000fea0003800000 */
.L_x_182:
[----:B-----5:R-:W-:Y:S01]  /*61b0*/  SHF.L.U32 R12, R172, 0x10, RZ ;  /* 0x00000010ac0c7819 */ /* 0x020fe200000006ff */
[----:B------:R-:W-:Y:S01]  /*61c0*/  BSSY B1, `(.L_x_184) ;  /* 0x0000008000017945 */ /* 0x000fe20003800000 */
[----:B------:R-:W-:-:S03]  /*61d0*/  ISETP.GT.AND P3, PT, R0, 0x20, P0 ;  /* 0x000000200000780c */ /* 0x000fc60000764270 */
[----:B------:R-:W-:-:S04]  /*61e0*/  FMUL R12, R12, R155 ;  /* 0x0000009b0c0c7220 */ /* 0x000fc80000400000 */
[----:B------:R-:W-:-:S05]  /*61f0*/  FFMA R12, R39, R154, R12 ;  /* 0x0000009a270c7223 */ /* 0x000fca000000000c */
[----:B------:R-:W-:-:S05]  /*6200*/  F2FP.BF16.F32.PACK_AB R12, RZ, R12 ;  /* 0x0000000cff0c723e */ /* 0x000fca00000010ff */
[----:B------:R0:W-:Y:S01]  /*6210*/  @P2 STG.E.U16 desc[UR36][R8.64+0x32], R12 ;  /* 0x0000320c08002986 */ /* 0x0001e2000c101524 */
[----:B------:R-:W-:Y:S05]  /*6220*/  @!P3 BRA `(.L_x_185) ;  /* 0x000000000004b947 */ /* 0x000fea0003800000 */
[----:B------:R0:W5:Y:S02]  /*6230*/  LDG.E.LTC128B.U16 R172, desc[UR36][R4.64+0x40] ;  /* 0x0000402404ac7981 */ /* 0x000164000c1e1520 */
.L_x_185:
[----:B------:R-:W-:Y:S05]  /*6240*/  BSYNC B1 ;  /* 0x0000000000017941 */ /* 0x000fea0003800000 */
.L_x_184:
        /* <DEDUP_REMOVED lines=9> */
.L_x_187:
[----:B------:R-:W-:Y:S05]  /*62e0*/  BSYNC B1 ;  /* 0x0000000000017941 */ /* 0x000fea0003800000 */
.L_x_186:
        /* <DEDUP_REMOVED lines=9> */
.L_x_189:
[----:B------:R-:W-:Y:S05]  /*6380*/  BSYNC B1 ;  /* 0x0000000000017941 */ /* 0x000fea0003800000 */
.L_x_188:
        /* <DEDUP_REMOVED lines=9> */
.L_x_191:
[----:B------:R-:W-:Y:S05]  /*6420*/  BSYNC B1 ;  /* 0x0000000000017941 */ /* 0x000fea0003800000 */
.L_x_190:
        /* <DEDUP_REMOVED lines=9> */
.L_x_193:
[----:B------:R-:W-:Y:S05]  /*64c0*/  BSYNC B1 ;  /* 0x0000000000017941 */ /* 0x000fea0003800000 */
.L_x_192:
        /* <DEDUP_REMOVED lines=9> */
.L_x_195:
[----:B------:R-:W-:Y:S05]  /*6560*/  BSYNC B1 ;  /* 0x0000000000017941 */ /* 0x000fea0003800000 */
.L_x_194:
        /* <DEDUP_REMOVED lines=9> */
.L_x_197:
[----:B------:R-:W-:Y:S05]  /*6600*/  BSYNC B1 ;  /* 0x0000000000017941 */ /* 0x000fea0003800000 */
.L_x_196:
        /* <DEDUP_REMOVED lines=9> */
.L_x_199:
[----:B------:R-:W-:Y:S05]  /*66a0*/  BSYNC B1 ;  /* 0x0000000000017941 */ /* 0x000fea0003800000 */
.L_x_198:
        /* <DEDUP_REMOVED lines=9> */
.L_x_201:
[----:B------:R-:W-:Y:S05]  /*6740*/  BSYNC B1 ;  /* 0x0000000000017941 */ /* 0x000fea0003800000 */
.L_x_200:
        /* <DEDUP_REMOVED lines=9> */
.L_x_203:
[----:B------:R-:W-:Y:S05]  /*67e0*/  BSYNC B1 ;  /* 0x0000000000017941 */ /* 0x000fea0003800000 */
.L_x_202:
        /* <DEDUP_REMOVED lines=9> */
.L_x_205:
[----:B------:R-:W-:Y:S05]  /*6880*/  BSYNC B1 ;  /* 0x0000000000017941 */ /* 0x000fea0003800000 */
.L_x_204:
        /* <DEDUP_REMOVED lines=9> */
.L_x_207:
[----:B------:R-:W-:Y:S05]  /*6920*/  BSYNC B1 ;  /* 0x0000000000017941 */ /* 0x000fea0003800000 */
.L_x_206:
        /* <DEDUP_REMOVED lines=9> */
.L_x_209:
[----:B------:R-:W-:Y:S05]  /*69c0*/  BSYNC B1 ;  /* 0x0000000000017941 */ /* 0x000fea0003800000 */
.L_x_208:
        /* <DEDUP_REMOVED lines=9> */
.L_x_211:
[----:B------:R-:W-:Y:S05]  /*6a60*/  BSYNC B1 ;  /* 0x0000000000017941 */ /* 0x000fea0003800000 */
.L_x_210:
        /* <DEDUP_REMOVED lines=9> */
.L_x_213:
[----:B------:R-:W-:Y:S05]  /*6b00*/  BSYNC B1 ;  /* 0x0000000000017941 */ /* 0x000fea0003800000 */
.L_x_212:
        /* <DEDUP_REMOVED lines=9> */
.L_x_215:
[----:B------:R-:W-:Y:S05]  /*6ba0*/  BSYNC B1 ;  /* 0x0000000000017941 */ /* 0x000fea0003800000 */
.L_x_214:
        /* <DEDUP_REMOVED lines=9> */
.L_x_217:
[----:B------:R-:W-:Y:S05]  /*6c40*/  BSYNC B1 ;  /* 0x0000000000017941 */ /* 0x000fea0003800000 */
.L_x_216:
        /* <DEDUP_REMOVED lines=9> */
.L_x_219:
[----:B------:R-:W-:Y:S05]  /*6ce0*/  BSYNC B1 ;  /* 0x0000000000017941 */ /* 0x000fea0003800000 */
.L_x_218:
        /* <DEDUP_REMOVED lines=9> */
.L_x_221:
[----:B------:R-:W-:Y:S05]  /*6d80*/  BSYNC B1 ;  /* 0x0000000000017941 */ /* 0x000fea0003800000 */
.L_x_220:
        /* <DEDUP_REMOVED lines=9> */
.L_x_223:
[----:B------:R-:W-:Y:S05]  /*6e20*/  BSYNC B1 ;  /* 0x0000000000017941 */ /* 0x000fea0003800000 */
.L_x_222:
        /* <DEDUP_REMOVED lines=9> */
.L_x_225:
[----:B------:R-:W-:Y:S05]  /*6ec0*/  BSYNC B1 ;  /* 0x0000000000017941 */ /* 0x000fea0003800000 */
.L_x_224:
        /* <DEDUP_REMOVED lines=9> */
.L_x_227:
[----:B------:R-:W-:Y:S05]  /*6f60*/  BSYNC B1 ;  /* 0x0000000000017941 */ /* 0x000fea0003800000 */
.L_x_226:
        /* <DEDUP_REMOVED lines=9> */
.L_x_229:
[----:B------:R-:W-:Y:S05]  /*7000*/  BSYNC B1 ;  /* 0x0000000000017941 */ /* 0x000fea0003800000 */
.L_x_228:
        /* <DEDUP_REMOVED lines=9> */
.L_x_231:
[----:B------:R-:W-:Y:S05]  /*70a0*/  BSYNC B1 ;  /* 0x0000000000017941 */ /* 0x000fea0003800000 */
.L_x_230:
        /* <DEDUP_REMOVED lines=9> */
.L_x_233:
[----:B------:R-:W-:Y:S05]  /*7140*/  BSYNC B1 ;  /* 0x0000000000017941 */ /* 0x000fea0003800000 */
.L_x_232:
        /* <DEDUP_REMOVED lines=9> */
.L_x_235:
[----:B------:R-:W-:Y:S05]  /*71e0*/  BSYNC B1 ;  /* 0x0000000000017941 */ /* 0x000fea0003800000 */
.L_x_234:
        /* <DEDUP_REMOVED lines=9> */
.L_x_237:
[----:B------:R-:W-:Y:S05]  /*7280*/  BSYNC B1 ;  /* 0x0000000000017941 */ /* 0x000fea0003800000 */
.L_x_236:
        /* <DEDUP_REMOVED lines=9> */
.L_x_239:
[----:B------:R-:W-:Y:S05]  /*7320*/  BSYNC B1 ;  /* 0x0000000000017941 */ /* 0x000fea0003800000 */
.L_x_238:
        /* <DEDUP_REMOVED lines=9> */
.L_x_241:
[----:B------:R-:W-:Y:S05]  /*73c0*/  BSYNC B1 ;  /* 0x0000000000017941 */ /* 0x000fea0003800000 */
.L_x_240:
        /* <DEDUP_REMOVED lines=9> */
.L_x_243:
[----:B------:R-:W-:Y:S05]  /*7460*/  BSYNC B1 ;  /* 0x0000000000017941 */ /* 0x000fea0003800000 */
.L_x_242:
        /* <DEDUP_REMOVED lines=9> */
.L_x_245:
[----:B------:R-:W-:Y:S05]  /*7500*/  BSYNC B1 ;  /* 0x0000000000017941 */ /* 0x000fea0003800000 */
.L_x_244:
        /* <DEDUP_REMOVED lines=9> */
.L_x_247:
[----:B------:R-:W-:Y:S05]  /*75a0*/  BSYNC B1 ;  /* 0x0000000000017941 */ /* 0x000fea0003800000 */
.L_x_246:
        /* <DEDUP_REMOVED lines=9> */
.L_x_249:
[----:B------:R-:W-:Y:S05]  /*7640*/  BSYNC B1 ;  /* 0x0000000000017941 */ /* 0x000fea0003800000 */
.L_x_248:
        /* <DEDUP_REMOVED lines=9> */
.L_x_251:
[----:B------:R-:W-:Y:S05]  /*76e0*/  BSYNC B1 ;  /* 0x0000000000017941 */ /* 0x000fea0003800000 */
.L_x_250:
        /* <DEDUP_REMOVED lines=9> */
.L_x_253:
[----:B------:R-:W-:Y:S05]  /*7780*/  BSYNC B1 ;  /* 0x0000000000017941 */ /* 0x000fea0003800000 */
.L_x_252:
        /* <DEDUP_REMOVED lines=9> */
.L_x_255:
[----:B------:R-:W-:Y:S05]  /*7820*/  BSYNC B1 ;  /* 0x0000000000017941 */ /* 0x000fea0003800000 */
.L_x_254:
        /* <DEDUP_REMOVED lines=9> */
.L_x_257:
[----:B------:R-:W-:Y:S05]  /*78c0*/  BSYNC B1 ;  /* 0x0000000000017941 */ /* 0x000fea0003800000 */
.L_x_256:
        /* <DEDUP_REMOVED lines=9> */
.L_x_259:
[----:B------:R-:W-:Y:S05]  /*7960*/  BSYNC B1 ;  /* 0x0000000000017941 */ /* 0x000fea0003800000 */
.L_x_258:
        /* <DEDUP_REMOVED lines=9> */
.L_x_261:
[----:B------:R-:W-:Y:S05]  /*7a00*/  BSYNC B1 ;  /* 0x0000000000017941 */ /* 0x000fea0003800000 */
.L_x_260:
        /* <DEDUP_REMOVED lines=9> */
.L_x_263:
[----:B------:R-:W-:Y:S05]  /*7aa0*/  BSYNC B1 ;  /* 0x0000000000017941 */ /* 0x000fea0003800000 */
.L_x_262:
        /* <DEDUP_REMOVED lines=9> */
.L_x_265:
[----:B------:R-:W-:Y:S05]  /*7b40*/  BSYNC B1 ;  /* 0x0000000000017941 */ /* 0x000fea0003800000 */
.L_x_264:
        /* <DEDUP_REMOVED lines=9> */
.L_x_267:
[----:B------:R-:W-:Y:S05]  /*7be0*/  BSYNC B1 ;  /* 0x0000000000017941 */ /* 0x000fea0003800000 */
.L_x_266:
        /* <DEDUP_REMOVED lines=9> */
.L_x_269:
[----:B------:R-:W-:Y:S05]  /*7c80*/  BSYNC B1 ;  /* 0x0000000000017941 */ /* 0x000fea0003800000 */
.L_x_268:
        /* <DEDUP_REMOVED lines=9> */
.L_x_271:
[----:B------:R-:W-:Y:S05]  /*7d20*/  BSYNC B1 ;  /* 0x0000000000017941 */ /* 0x000fea0003800000 */
.L_x_270:
        /* <DEDUP_REMOVED lines=9> */
.L_x_273:
[----:B------:R-:W-:Y:S05]  /*7dc0*/  BSYNC B1 ;  /* 0x0000000000017941 */ /* 0x000fea0003800000 */
.L_x_272:
        /* <DEDUP_REMOVED lines=9> */
.L_x_275:
[----:B------:R-:W-:Y:S05]  /*7e60*/  BSYNC B1 ;  /* 0x0000000000017941 */ /* 0x000fea0003800000 */
.L_x_274:
[----:B012--5:R-:W-:Y:S01]  /*7e70*/  IMAD.U32 R4, R172, 0x10000, RZ ;  /* 0x00010000ac047824 */ /* 0x027fe200078e00ff */
        /* <DEDUP_REMOVED lines=8> */
.L_x_277:
[----:B------:R-:W-:Y:S05]  /*7f00*/  BSYNC B1 ;  /* 0x0000000000017941 */ /* 0x000fea0003800000 */
.L_x_276:
[----:B0----5:R-:W-:Y:S01]  /*7f10*/  IMAD.U32 R4, R172, 0x10000, RZ ;  /* 0x00010000ac047824 */ /* 0x021fe200078e00ff */
[----:B------:R-:W-:Y:S01]  /*7f20*/  ISETP.GT.AND P1, PT, R0, 0x79, P1 ;  /* 0x000000790000780c */ /* 0x000fe20000f24270 */
[----:B------:R-:W-:Y:S01]  /*7f30*/  @P2 IMAD.MOV.U32 R5, RZ, RZ, R9 ;  /* 0x000000ffff052224 */ /* 0x000fe200078e0009 */
[----:B------:R-:W-:Y:S01]  /*7f40*/  BSSY B1, `(.L_x_278) ;  /* 0x0000008000017945 */ /* 0x000fe20003800000 */
[----:B------:R-:W-:Y:S01]  /*7f50*/  FMUL R3, R4, R155 ;  /* 0x0000009b04037220 */ /* 0x000fe20000400000 */
[----:B------:R-:W-:-:S03]  /*7f60*/  @P2 IMAD.MOV.U32 R4, RZ, RZ, R8 ;  /* 0x000000ffff042224 */ /* 0x000fc600078e0008 */
[----:B------:R-:W-:-:S05]  /*7f70*/  FFMA R3, R86, R154, R3 ;  /* 0x0000009a56037223 */ /* 0x000fca0000000003 */
[----:B------:R-:W-:-:S05]  /*7f80*/  F2FP.BF16.F32.PACK_AB R3, RZ, R3 ;  /* 0x00000003ff03723e */ /* 0x000fca00000010ff */
[----:B------:R0:W-:Y:S01]  /*7f90*/  @P2 STG.E.U16 desc[UR36][R4.64+0xf0], R3 ;  /* 0x0000f00304002986 */ /* 0x0001e2000c101524 */
[----:B------:R-:W-:Y:S05]  /*7fa0*/  @!P1 BRA `(.L_x_279) ;  /* 0x0000000000049947 */ /* 0x000fea0003800000 */
[----:B------:R2:W5:Y:S02]  /*7fb0*/  LDG.E.LTC128B.U16 R172, desc[UR36][R10.64+0xf2] ;  /* 0x0000f2240aac7981 */ /* 0x000564000c1e1520 */
.L_x_279:
[----:B------:R-:W-:Y:S05]  /*7fc0*/  BSYNC B1 ;  /* 0x0000000000017941 */ /* 0x000fea0003800000 */
.L_x_278:
[----:B------:R-:W-:Y:S05]  /*7fd0*/  @!P1 BRA `(.L_x_280) ;  /* 0x00000024004c9947 */ /* 0x000fea0003800000 */
[----:B-----5:R-:W-:-:S05]  /*7fe0*/  SHF.L.U32 R172, R172, 0x10, RZ ;  /* 0x00000010acac7819 */ /* 0x020fca00000006ff */
[----:B------:R-:W-:-:S04]  /*7ff0*/  FMUL R172, R172, R155 ;  /* 0x0000009bacac7220 */ /* 0x000fc80000400000 */
[----:B------:R-:W-:-:S05]  /*8000*/  FFMA R172, R87, R154, R172 ;  /* 0x0000009a57ac7223 */ /* 0x000fca00000000ac */
[----:B------:R-:W-:-:S05]  /*8010*/  F2FP.BF16.F32.PACK_AB R172, RZ, R172 ;  /* 0x000000acffac723e */ /* 0x000fca00000010ff */
[----:B------:R0:W-:Y:S01]  /*8020*/  STG.E.U16 desc[UR36][R8.64+0xf2], R172 ;  /* 0x0000f2ac08007986 */ /* 0x0001e2000c101524 */
[----:B------:R-:W-:Y:S05]  /*8030*/  BRA `(.L_x_280) ;  /* 0x0000002400347947 */ /* 0x000fea0003800000 */
.L_x_29:
[----:B------:R-:W-:Y:S01]  /*8040*/  ULDC.64 UR4, c[0x0][0x5c0] ;  /* 0x0001700000047ab9 */ /* 0x000fe20000000a00 */
[-C--:B------:R-:W-:Y:S01]  /*8050*/  FMUL R88, R88, R154.reuse ;  /* 0x0000009a58587220 */ /* 0x080fe20000400000 */
[----:B------:R-:W-:Y:S01]  /*8060*/  LEA R8, P0, R166, UR4, 0x1 ;  /* 0x00000004a6087c11 */ /* 0x000fe2000f8008ff */
[----:B------:R-:W-:Y:S01]  /*8070*/  IMAD.SHL.U32 R7, R4, 0x10, RZ ;  /* 0x0000001004077824 */ /* 0x000fe200078e00ff */
[----:B------:R-:W-:Y:S01]  /*8080*/  ISETP.GT.AND P2, PT, R0, 0x1, P3 ;  /* 0x000000010000780c */ /* 0x000fe20001f44270 */
[-C--:B------:R-:W-:Y:S01]  /*8090*/  FMUL R89, R89, R154.reuse ;  /* 0x0000009a59597220 */ /* 0x080fe20000400000 */
[----:B------:R-:W-:Y:S01]  /*80a0*/  LEA.HI.X R9, R166, UR5, R169, 0x1, P0 ;  /* 0x00000005a6097c11 */ /* 0x000fe200080f0ca9 */
[-C--:B------:R-:W-:Y:S01]  /*80b0*/  FMUL R90, R90, R154.reuse ;  /* 0x0000009a5a5a7220 */ /* 0x080fe20000400000 */
[----:B------:R-:W-:Y:S01]  /*80c0*/  ISETP.GT.AND P0, PT, R3, 0x8, PT ;  /* 0x000000080300780c */ /* 0x000fe20003f04270 */
[----:B------:R-:W-:Y:S01]  /*80d0*/  FMUL R91, R91, R154 ;  /* 0x0000009a5b5b7220 */ /* 0x000fe20000400000 */
[----:B------:R-:W-:Y:S01]  /*80e0*/  F2FP.BF16.F32.PACK_AB R88, RZ, R88 ;  /* 0x00000058ff58723e */ /* 0x000fe200000010ff */
[-C--:B------:R-:W-:Y:S01]  /*80f0*/  FMUL R92, R92, R154.reuse ;  /* 0x0000009a5c5c7220 */ /* 0x080fe20000400000 */
[----:B------:R-:W-:Y:S01]  /*8100*/  ISETP.GT.AND P4, PT, R0, RZ, P0 ;  /* 0x000000ff0000720c */ /* 0x000fe20000784270 */
[----:B------:R-:W-:Y:S01]  /*8110*/  FMUL R93, R93, R154 ;  /* 0x0000009a5d5d7220 */ /* 0x000fe20000400000 */
[----:B------:R-:W-:Y:S01]  /*8120*/  SHF.L.U64.HI R6, R4, 0x4, R5 ;  /* 0x0000000404067819 */ /* 0x000fe20000010205 */
[----:B------:R-:W-:Y:S01]  /*8130*/  @P1 STG.E.U16 desc[UR36][R8.64], R88 ;  /* 0x0000005808001986 */ /* 0x000fe2000c101524 */
[----:B------:R-:W-:Y:S01]  /*8140*/  IADD3 R10, P5, R7, R8, RZ ;  /* 0x00000008070a7210 */ /* 0x000fe20007fbe0ff */
[-C--:B------:R-:W-:Y:S01]  /*8150*/  FMUL R94, R94, R154.reuse ;  /* 0x0000009a5e5e7220 */ /* 0x080fe20000400000 */
[----:B------:R-:W-:Y:S01]  /*8160*/  ISETP.GT.AND P1, PT, R0, 0x1, P0 ;  /* 0x000000010000780c */ /* 0x000fe20000724270 */
[----:B------:R-:W-:Y:S01]  /*8170*/  FMUL R95, R95, R154 ;  /* 0x0000009a5f5f7220 */ /* 0x000fe20000400000 */
[----:B------:R-:W-:Y:S01]  /*8180*/  F2FP.BF16.F32.PACK_AB R89, RZ, R89 ;  /* 0x00000059ff59723e */ /* 0x000fe200000010ff */
[----:B------:R-:W-:Y:S01]  /*8190*/  IMAD.X R11, R6, 0x1, R9, P5 ;  /* 0x00000001060b7824 */ /* 0x000fe200028e0609 */
[----:B------:R-:W-:Y:S01]  /*81a0*/  F2FP.BF16.F32.PACK_AB R90, RZ, R90 ;  /* 0x0000005aff5a723e */ /* 0x000fe200000010ff */
[-C--:B------:R-:W-:Y:S01]  /*81b0*/  FMUL R96, R96, R154.reuse ;  /* 0x0000009a60607220 */ /* 0x080fe20000400000 */
[----:B------:R-:W-:Y:S01]  /*81c0*/  F2FP.BF16.F32.PACK_AB R91, RZ, R91 ;  /* 0x0000005bff5b723e */ /* 0x000fe200000010ff */
[----:B------:R-:W-:Y:S01]  /*81d0*/  @P2 STG.E.U16 desc[UR36][R8.64+0x2], R89 ;  /* 0x0000025908002986 */ /* 0x000fe2000c101524 */
[C---:B------:R-:W-:Y:S01]  /*81e0*/  ISETP.GT.AND P5, PT, R0.reuse, 0x9, P3 ;  /* 0x000000090000780c */ /* 0x040fe20001fa4270 */
[-C--:B------:R-:W-:Y:S01]  /*81f0*/  FMUL R97, R97, R154.reuse ;  /* 0x0000009a61617220 */ /* 0x080fe20000400000 */
[C---:B------:R-:W-:Y:S01]  /*8200*/  ISETP.GT.AND P2, PT, R0.reuse, 0x8, P0 ;  /* 0x000000080000780c */ /* 0x040fe20000744270 */
[----:B------:R-:W-:Y:S01]  /*8210*/  @P4 STG.E.U16 desc[UR36][R10.64], R90 ;  /* 0x0000005a0a004986 */ /* 0x000fe2000c101524 */
[----:B------:R-:W-:Y:S01]  /*8220*/  ISETP.GT.AND P4, PT, R0, 0x8, P3 ;  /* 0x000000080000780c */ /* 0x000fe20001f84270 */
[----:B------:R-:W-:Y:S01]  /*8230*/  FMUL R98, R98, R154 ;  /* 0x0000009a62627220 */ /* 0x000fe20000400000 */
[----:B------:R-:W-:Y:S01]  /*8240*/  F2FP.BF16.F32.PACK_AB R92, RZ, R92 ;  /* 0x0000005cff5c723e */ /* 0x000fe200000010ff */
[----:B------:R-:W-:Y:S01]  /*8250*/  @P1 STG.E.U16 desc[UR36][R10.64+0x2], R91 ;  /* 0x0000025b0a001986 */ /* 0x000fe2000c101524 */
[----:B------:R-:W-:Y:S01]  /*8260*/  ISETP.GT.AND P1, PT, R0, 0x9, P0 ;  /* 0x000000090000780c */ /* 0x000fe20000724270 */
[-C--:B------:R-:W-:Y:S01]  /*8270*/  FMUL R99, R99, R154.reuse ;  /* 0x0000009a63637220 */ /* 0x080fe20000400000 */
[----:B------:R-:W-:Y:S01]  /*8280*/  F2FP.BF16.F32.PACK_AB R93, RZ, R93 ;  /* 0x0000005dff5d723e */ /* 0x000fe200000010ff */
[----:B------:R-:W-:Y:S01]  /*8290*/  FMUL R100, R100, R154 ;  /* 0x0000009a64647220 */ /* 0x000fe20000400000 */
[----:B------:R-:W-:Y:S01]  /*82a0*/  F2FP.BF16.F32.PACK_AB R94, RZ, R94 ;  /* 0x0000005eff5e723e */ /* 0x000fe200000010ff */
[-C--:B------:R-:W-:Y:S01]  /*82b0*/  FMUL R101, R101, R154.reuse ;  /* 0x0000009a65657220 */ /* 0x080fe20000400000 */
[----:B------:R-:W-:Y:S01]  /*82c0*/  F2FP.BF16.F32.PACK_AB R95, RZ, R95 ;  /* 0x0000005fff5f723e */ /* 0x000fe200000010ff */
[----:B------:R-:W-:Y:S01]  /*82d0*/  FMUL R102, R102, R154 ;  /* 0x0000009a66667220 */ /* 0x000fe20000400000 */
[----:B------:R-:W-:Y:S01]  /*82e0*/  F2FP.BF16.F32.PACK_AB R96, RZ, R96 ;  /* 0x00000060ff60723e */ /* 0x000fe200000010ff */
[----:B------:R-:W-:Y:S01]  /*82f0*/  @P4 STG.E.U16 desc[UR36][R8.64+0x10], R92 ;  /* 0x0000105c08004986 */ /* 0x000fe2000c101524 */
[C---:B------:R-:W-:Y:S01]  /*8300*/  ISETP.GT.AND P4, PT, R0.reuse, 0x10, P3 ;  /* 0x000000100000780c */ /* 0x040fe20001f84270 */
[-C--:B------:R-:W-:Y:S01]  /*8310*/  FMUL R103, R103, R154.reuse ;  /* 0x0000009a67677220 */ /* 0x080fe20000400000 */
[----:B------:R-:W-:Y:S01]  /*8320*/  F2FP.BF16.F32.PACK_AB R97, RZ, R97 ;  /* 0x00000061ff61723e */ /* 0x000fe200000010ff */
[----:B------:R-:W-:Y:S01]  /*8330*/  @P5 STG.E.U16 desc[UR36][R8.64+0x12], R93 ;  /* 0x0000125d08005986 */ /* 0x000fe2000c101524 */
[----:B------:R-:W-:Y:S01]  /*8340*/  ISETP.GT.AND P5, PT, R0, 0x11, P0 ;  /* 0x000000110000780c */ /* 0x000fe200007a4270 */
        /* <DEDUP_REMOVED lines=74> */
[-C--:B------:R-:W-:Y:S01]  /*87f0*/  FMUL R125, R125, R154.reuse ;  /* 0x0000009a7d7d7220 */ /* 0x080fe20000400000 */
[----:B------:R-:W-:Y:S01]  /*8800*/  F2FP.BF16.F32.PACK_AB R119, RZ, R119 ;  /* 0x00000077ff77723e */ /* 0x000fe200000010ff */
[----:B------:R-:W-:Y:S01]  /*8810*/  FMUL R126, R126, R154 ;  /* 0x0000009a7e7e7220 */ /* 0x000fe20000400000 */
[----:B------:R-:W-:Y:S01]  /*8820*/  F2FP.BF16.F32.PACK_AB R120, RZ, R120 ;  /* 0x00000078ff78723e */ /* 0x000fe200000010ff */
        /* <DEDUP_REMOVED lines=64> */
[----:B------:R-:W-:Y:S01]  /*8c30*/  FMUL R145, R145, R154 ;  /* 0x0000009a91917220 */ /* 0x000fe20000400000 */
[----:B------:R-:W-:Y:S01]  /*8c40*/  F2FP.BF16.F32.PACK_AB R139, RZ, R139 ;  /* 0x0000008bff8b723e */ /* 0x000fe200000010ff */
[----:B------:R-:W-:Y:S01]  /*8c50*/  IMAD.SHL.U32 R21, R4, 0x100, RZ ;  /* 0x0000010004157824 */ /* 0x000fe200078e00ff */
[----:B------:R-:W-:Y:S01]  /*8c60*/  F2FP.BF16.F32.PACK_AB R140, RZ, R140 ;  /* 0x0000008cff8c723e */ /* 0x000fe200000010ff */
[----:B------:R-:W-:Y:S01]  /*8c70*/  @P1 STG.E.U16 desc[UR36][R8.64+0x90], R124 ;  /* 0x0000907c08001986 */ /* 0x000fe2000c101524 */
[----:B------:R-:W-:Y:S01]  /*8c80*/  ISETP.GT.AND P1, PT, R0, 0x50, P3 ;  /* 0x000000500000780c */ /* 0x000fe20001f24270 */
[-C--:B------:R-:W-:Y:S01]  /*8c90*/  FMUL R146, R146, R154.reuse ;  /* 0x0000009a92927220 */ /* 0x080fe20000400000 */
[----:B------:R-:W-:Y:S01]  /*8ca0*/  F2FP.BF16.F32.PACK_AB R141, RZ, R141 ;  /* 0x0000008dff8d723e */ /* 0x000fe200000010ff */
[----:B------:R-:W-:Y:S01]  /*8cb0*/  @P2 STG.E.U16 desc[UR36][R8.64+0x92], R125 ;  /* 0x0000927d08002986 */ /* 0x000fe2000c101524 */
[C---:B------:R-:W-:Y:S01]  /*8cc0*/  ISETP.GT.AND P2, PT, R0.reuse, 0x51, P3 ;  /* 0x000000510000780c */ /* 0x040fe20001f44270 */
[----:B------:R-:W-:Y:S01]  /*8cd0*/  FMUL R147, R147, R154 ;  /* 0x0000009a93937220 */ /* 0x000fe20000400000 */
        /* <DEDUP_REMOVED lines=12> */
[----:B------:R-:W-:Y:S01]  /*8da0*/  SHF.L.U64.HI R15, R4, 0x8, R5 ;  /* 0x00000008040f7819 */ /* 0x000fe20000010205 */
[----:B------:R-:W-:Y:S01]  /*8db0*/  @P2 STG.E.U16 desc[UR36][R8.64+0xa2], R129 ;  /* 0x0000a28108002986 */ /* 0x000fe2000c101524 */
[C---:B------:R-:W-:Y:S01]  /*8dc0*/  ISETP.GT.AND P2, PT, R0.reuse, 0x59, P3 ;  /* 0x000000590000780c */ /* 0x040fe20001f44270 */
        /* <DEDUP_REMOVED lines=56> */
[----:B------:R-:W-:Y:S01]  /*9150*/  FMUL R39, R39, R154 ;  /* 0x0000009a27277220 */ /* 0x000fe20000400000 */
[----:B------:R-:W-:Y:S01]  /*9160*/  F2FP.BF16.F32.PACK_AB R33, RZ, R33 ;  /* 0x00000021ff21723e */ /* 0x000fe200000010ff */
[----:B------:R-:W-:Y:S01]  /*9170*/  @P2 STG.E.U16 desc[UR36][R10.64+0xd0], R142 ;  /* 0x0000d08e0a002986 */ /* 0x000fe2000c101524 */
[----:B------:R-:W-:Y:S01]  /*9180*/  F2FP.BF16.F32.PACK_AB R34, RZ, R34 ;  /* 0x00000022ff22723e */ /* 0x000fe200000010ff */
[-C--:B------:R-:W-:Y:S01]  /*9190*/  FMUL R40, R40, R154.reuse ;  /* 0x0000009a28287220 */ /* 0x080fe20000400000 */
[----:B------:R-:W-:Y:S01]  /*91a0*/  F2FP.BF16.F32.PACK_AB R35, RZ, R35 ;  /* 0x00000023ff23723e */ /* 0x000fe200000010ff */
[----:B------:R-:W-:Y:S01]  /*91b0*/  FMUL R41, R41, R154 ;  /* 0x0000009a29297220 */ /* 0x000fe20000400000 */
[----:B------:R-:W-:Y:S01]  /*91c0*/  F2FP.BF16.F32.PACK_AB R36, RZ, R36 ;  /* 0x00000024ff24723e */ /* 0x000fe200000010ff */
[----:B------:R-:W-:Y:S01]  /*91d0*/  @P4 STG.E.U16 desc[UR36][R10.64+0xd2], R143 ;  /* 0x0000d28f0a004986 */ /* 0x000fe2000c101524 */
[----:B------:R-:W-:Y:S01]  /*91e0*/  ISETP.GT.AND P4, PT, R0, 0x71, P0 ;  /* 0x000000710000780c */ /* 0x000fe20000784270 */
[----:B------:R-:W-:Y:S01]  /*91f0*/  FMUL R42, R42, R154 ;  /* 0x0000009a2a2a7220 */ /* 0x000fe20000400000 */
[----:B------:R-:W-:Y:S01]  /*9200*/  F2FP.BF16.F32.PACK_AB R37, RZ, R37 ;  /* 0x00000025ff25723e */ /* 0x000fe200000010ff */
[----:B------:R-:W-:Y:S01]  /*9210*/  @P5 STG.E.U16 desc[UR36][R8.64+0xe0], R144 ;  /* 0x0000e09008005986 */ /* 0x000fe2000c101524 */
[----:B------:R-:W-:Y:S01]  /*9220*/  ISETP.GT.AND P5, PT, R0, 0x70, P0 ;  /* 0x000000700000780c */ /* 0x000fe200007a4270 */
[----:B------:R-:W-:Y:S01]  /*9230*/  @P1 IMAD.MOV.U32 R4, RZ, RZ, R8 ;  /* 0x000000ffff041224 */ /* 0x000fe200078e0008 */
[----:B------:R-:W-:Y:S01]  /*9240*/  F2FP.BF16.F32.PACK_AB R38, RZ, R38 ;  /* 0x00000026ff26723e */ /* 0x000fe200000010ff */
[----:B------:R-:W-:Y:S01]  /*9250*/  @P1 IMAD.MOV.U32 R5, RZ, RZ, R9 ;  /* 0x000000ffff051224 */ /* 0x000fe200078e0009 */
[----:B------:R-:W-:Y:S01]  /*9260*/  F2FP.BF16.F32.PACK_AB R39, RZ, R39 ;  /* 0x00000027ff27723e */ /* 0x000fe200000010ff */
[----:B------:R-:W-:Y:S01]  /*9270*/  FMUL R43, R43, R154 ;  /* 0x0000009a2b2b7220 */ /* 0x000fe20000400000 */
[----:B------:R-:W-:Y:S01]  /*9280*/  F2FP.BF16.F32.PACK_AB R40, RZ, R40 ;  /* 0x00000028ff28723e */ /* 0x000fe200000010ff */
[----:B------:R-:W-:Y:S01]  /*9290*/  FMUL R44, R44, R154 ;  /* 0x0000009a2c2c7220 */ /* 0x000fe20000400000 */
[----:B------:R0:W-:Y:S01]  /*92a0*/  @P1 STG.E.U16 desc[UR36][R4.64+0xe2], R145 ;  /* 0x0000e29104001986 */ /* 0x0001e2000c101524 */
[----:B------:R-:W-:Y:S01]  /*92b0*/  IADD3 R12, P1, P2, R7, R8, R21 ;  /* 0x00000008070c7210 */ /* 0x000fe20007a3e015 */
[-C--:B------:R-:W-:Y:S01]  /*92c0*/  FMUL R45, R45, R154.reuse ;  /* 0x0000009a2d2d7220 */ /* 0x080fe20000400000 */
[----:B------:R-:W-:Y:S01]  /*92d0*/  F2FP.BF16.F32.PACK_AB R41, RZ, R41 ;  /* 0x00000029ff29723e */ /* 0x000fe200000010ff */
[-C--:B------:R-:W-:Y:S01]  /*92e0*/  FMUL R46, R46, R154.reuse ;  /* 0x0000009a2e2e7220 */ /* 0x080fe20000400000 */
[----:B------:R-:W-:Y:S01]  /*92f0*/  IADD3.X R13, R6, R9, R15, P1, P2 ;  /* 0x00000009060d7210 */ /* 0x000fe20000fe440f */
[-C--:B------:R-:W-:Y:S01]  /*9300*/  FMUL R47, R47, R154.reuse ;  /* 0x0000009a2f2f7220 */ /* 0x080fe20000400000 */
[C---:B------:R-:W-:Y:S01]  /*9310*/  ISETP.GT.AND P1, PT, R3.reuse, 0x80, PT ;  /* 0x000000800300780c */ /* 0x040fe20003f24270 */
[-C--:B------:R-:W-:Y:S01]  /*9320*/  FMUL R48, R48, R154.reuse ;  /* 0x0000009a30307220 */ /* 0x080fe20000400000 */
[----:B------:R-:W-:Y:S01]  /*9330*/  ISETP.GT.AND P2, PT, R3, 0x88, PT ;  /* 0x000000880300780c */ /* 0x000fe20003f44270 */
[----:B------:R-:W-:Y:S01]  /*9340*/  FMUL R49, R49, R154 ;  /* 0x0000009a31317220 */ /* 0x000fe20000400000 */
[----:B------:R-:W-:Y:S01]  /*9350*/  F2FP.BF16.F32.PACK_AB R42, RZ, R42 ;  /* 0x0000002aff2a723e */ /* 0x000fe200000010ff */
[----:B0-----:R-:W-:Y:S01]  /*9360*/  @P5 IMAD.MOV.U32 R4, RZ, RZ, R10 ;  /* 0x000000ffff045224 */ /* 0x001fe200078e000a */
[----:B------:R-:W-:Y:S01]  /*9370*/  F2FP.BF16.F32.PACK_AB R43, RZ, R43 ;  /* 0x0000002bff2b723e */ /* 0x000fe200000010ff */
[----:B------:R-:W-:Y:S01]  /*9380*/  @P5 IMAD.MOV.U32 R5, RZ, RZ, R11 ;  /* 0x000000ffff055224 */ /* 0x000fe200078e000b */
[----:B------:R-:W-:Y:S01]  /*9390*/  F2FP.BF16.F32.PACK_AB R44, RZ, R44 ;  /* 0x0000002cff2c723e */ /* 0x000fe200000010ff */
[-C--:B------:R-:W-:Y:S01]  /*93a0*/  FMUL R50, R50, R154.reuse ;  /* 0x0000009a32327220 */ /* 0x080fe20000400000 */
[----:B------:R-:W-:Y:S01]  /*93b0*/  F2FP.BF16.F32.PACK_AB R45, RZ, R45 ;  /* 0x0000002dff2d723e */ /* 0x000fe200000010ff */
[-C--:B------:R-:W-:Y:S01]  /*93c0*/  FMUL R51, R51, R154.reuse ;  /* 0x0000009a33337220 */ /* 0x080fe20000400000 */
[----:B------:R0:W-:Y:S01]  /*93d0*/  @P5 STG.E.U16 desc[UR36][R4.64+0xe0], R146 ;  /* 0x0000e09204005986 */ /* 0x0001e2000c101524 */
[----:B------:R-:W-:Y:S01]  /*93e0*/  ISETP.GT.AND P5, PT, R0, 0x78, P3 ;  /* 0x000000780000780c */ /* 0x000fe20001fa4270 */
[-C--:B------:R-:W-:Y:S01]  /*93f0*/  FMUL R52, R52, R154.reuse ;  /* 0x0000009a34347220 */ /* 0x080fe20000400000 */
[C---:B------:R-:W-:Y:S01]  /*9400*/  ISETP.GT.AND P3, PT, R0.reuse, 0x79, P3 ;  /* 0x000000790000780c */ /* 0x040fe20001f64270 */
[----:B------:R-:W-:Y:S01]  /*9410*/  @P4 STG.E.U16 desc[UR36][R10.64+0xe2], R147 ;  /* 0x0000e2930a004986 */ /* 0x000fe2000c101524 */
[C---:B------:R-:W-:Y:S01]  /*9420*/  ISETP.GT.AND P4, PT, R0.reuse, 0x78, P0 ;  /* 0x000000780000780c */ /* 0x040fe20000784270 */
[-C--:B------:R-:W-:Y:S01]  /*9430*/  FMUL R53, R53, R154.reuse ;  /* 0x0000009a35357220 */ /* 0x080fe20000400000 */
[----:B------:R-:W-:Y:S01]  /*9440*/  ISETP.GT.AND P0, PT, R0, 0x79, P0 ;  /* 0x000000790000780c */ /* 0x000fe20000704270 */
[----:B------:R-:W-:Y:S01]  /*9450*/  FMUL R54, R54, R154 ;  /* 0x0000009a36367220 */ /* 0x000fe20000400000 */
[----:B------:R-:W-:Y:S01]  /*9460*/  F2FP.BF16.F32.PACK_AB R46, RZ, R46 ;  /* 0x0000002eff2e723e */ /* 0x000fe200000010ff */
[-C--:B------:R-:W-:Y:S01]  /*9470*/  FMUL R55, R55, R154.reuse ;  /* 0x0000009a37377220 */ /* 0x080fe20000400000 */
[----:B------:R-:W-:Y:S01]  /*9480*/  F2FP.BF16.F32.PACK_AB R47, RZ, R47 ;  /* 0x0000002fff2f723e */ /* 0x000fe200000010ff */
[----:B------:R-:W-:Y:S01]  /*9490*/  FMUL R56, R56, R154 ;  /* 0x0000009a38387220 */ /* 0x000fe20000400000 */
[----:B------:R-:W-:Y:S01]  /*94a0*/  F2FP.BF16.F32.PACK_AB R48, RZ, R48 ;  /* 0x00000030ff30723e */ /* 0x000fe200000010ff */
[----:B------:R-:W-:Y:S01]  /*94b0*/  @P5 STG.E.U16 desc[UR36][R8.64+0xf0], R148 ;  /* 0x0000f09408005986 */ /* 0x000fe2000c101524 */
[----:B0-----:R-:W-:Y:S01]  /*94c0*/  IADD3 R4, P5, R21, R8, RZ ;  /* 0x0000000815047210 */ /* 0x001fe20007fbe0ff */
[-C--:B------:R-:W-:Y:S01]  /*94d0*/  FMUL R57, R57, R154.reuse ;  /* 0x0000009a39397220 */ /* 0x080fe20000400000 */
[----:B------:R-:W-:Y:S01]  /*94e0*/  F2FP.BF16.F32.PACK_AB R49, RZ, R49 ;  /* 0x00000031ff31723e */ /* 0x000fe200000010ff */
[----:B------:R0:W-:Y:S01]  /*94f0*/  @P3 STG.E.U16 desc[UR36][R8.64+0xf2], R149 ;  /* 0x0000f29508003986 */ /* 0x0001e2000c101524 */
[C---:B------:R-:W-:Y:S01]  /*9500*/  ISETP.GT.AND P3, PT, R0.reuse, RZ, P1 ;  /* 0x000000ff0000720c */ /* 0x040fe20000f64270 */
[----:B------:R-:W-:Y:S01]  /*9510*/  IMAD.X R5, R15, 0x1, R9, P5 ;  /* 0x000000010f057824 */ /* 0x000fe200028e0609 */
[C---:B------:R-:W-:Y:S01]  /*9520*/  ISETP.GT.AND P5, PT, R0.reuse, RZ, P2 ;  /* 0x000000ff0000720c */ /* 0x040fe200017a4270 */
        /* <DEDUP_REMOVED lines=11> */
[----:B0-----:R-:W-:Y:S01]  /*95e0*/  IADD3 R8, P3, R7, R4, RZ ;  /* 0x0000000407087210 */ /* 0x001fe20007f7e0ff */
[----:B------:R-:W-:Y:S01]  /*95f0*/  FMUL R61, R61, R154 ;  /* 0x0000009a3d3d7220 */ /* 0x000fe20000400000 */
[----:B------:R-:W-:Y:S01]  /*9600*/  F2FP.BF16.F32.PACK_AB R53, RZ, R53 ;  /* 0x00000035ff35723e */ /* 0x000fe200000010ff */
[----:B------:R-:W-:Y:S01]  /*9610*/  @P4 STG.E.U16 desc[UR36][R4.64+0x2], R25 ;  /* 0x0000021904004986 */ /* 0x000fe2000c101524 */
[----:B------:R-:W-:Y:S01]  /*9620*/  IADD3 R14, P4, R7, R4, RZ ;  /* 0x00000004070e7210 */ /* 0x000fe20007f9e0ff */
[-C--:B------:R-:W-:Y:S01]  /*9630*/  FMUL R62, R62, R154.reuse ;  /* 0x0000009a3e3e7220 */ /* 0x080fe20000400000 */
[----:B------:R-:W-:Y:S01]  /*9640*/  IADD3.X R9, R6, R5, RZ, P3, !PT ;  /* 0x0000000506097210 */ /* 0x000fe20001ffe4ff */
[-C--:B------:R-:W-:Y:S01]  /*9650*/  FMUL R63, R63, R154.reuse ;  /* 0x0000009a3f3f7220 */ /* 0x080fe20000400000 */
[----:B------:R-:W-:Y:S01]  /*9660*/  ISETP.GT.AND P3, PT, R0, 0x9, P2 ;  /* 0x000000090000780c */ /* 0x000fe20001764270 */
[----:B------:R-:W-:Y:S01]  /*9670*/  IMAD.X R15, R6, 0x1, R5, P4 ;  /* 0x00000001060f7824 */ /* 0x000fe200020e0605 */
[----:B------:R-:W-:Y:S01]  /*9680*/  ISETP.GT.AND P4, PT, R0, 0x8, P1 ;  /* 0x000000080000780c */ /* 0x000fe20000f84270 */
[----:B------:R-:W-:Y:S01]  /*9690*/  FMUL R64, R64, R154 ;  /* 0x0000009a40407220 */ /* 0x000fe20000400000 */
[----:B------:R-:W-:Y:S01]  /*96a0*/  F2FP.BF16.F32.PACK_AB R54, RZ, R54 ;  /* 0x00000036ff36723e */ /* 0x000fe200000010ff */
[-C--:B------:R-:W-:Y:S01]  /*96b0*/  FMUL R65, R65, R154.reuse ;  /* 0x0000009a41417220 */ /* 0x080fe20000400000 */
        /* <DEDUP_REMOVED lines=13> */
[-C--:B------:R-:W-:Y:S01]  /*9790*/  FMUL R70, R70, R154.reuse ;  /* 0x0000009a46467220 */ /* 0x080fe20000400000 */
        /* <DEDUP_REMOVED lines=18> */
[--C-:B------:R-:W-:Y:S01]  /*98c0*/  @P0 IMAD.MOV.U32 R6, RZ, RZ, R12.reuse ;  /* 0x000000ffff060224 */ /* 0x100fe200078e000c */
[----:B------:R-:W-:Y:S01]  /*98d0*/  F2FP.BF16.F32.PACK_AB R62, RZ, R62 ;  /* 0x0000003eff3e723e */ /* 0x000fe200000010ff */
[--C-:B------:R-:W-:Y:S01]  /*98e0*/  @P0 IMAD.MOV.U32 R7, RZ, RZ, R13.reuse ;  /* 0x000000ffff070224 */ /* 0x100fe200078e000d */
[----:B------:R-:W-:Y:S01]  /*98f0*/  F2FP.BF16.F32.PACK_AB R63, RZ, R63 ;  /* 0x0000003fff3f723e */ /* 0x000fe200000010ff */
[----:B------:R-:W-:Y:S01]  /*9900*/  FMUL R75, R75, R154 ;  /* 0x0000009a4b4b7220 */ /* 0x000fe20000400000 */
[----:B------:R-:W-:Y:S01]  /*9910*/  F2FP.BF16.F32.PACK_AB R64, RZ, R64 ;  /* 0x00000040ff40723e */ /* 0x000fe200000010ff */
[-C--:B------:R-:W-:Y:S01]  /*9920*/  FMUL R76, R76, R154.reuse ;  /* 0x0000009a4c4c7220 */ /* 0x080fe20000400000 */
[----:B------:R0:W-:Y:S01]  /*9930*/  @P0 STG.E.U16 desc[UR36][R6.64+0x20], R34 ;  /* 0x0000202206000986 */ /* 0x0001e2000c101524 */
        /* <DEDUP_REMOVED lines=9> */
[----:B------:R-:W-:Y:S01]  /*99d0*/  FMUL R81, R81, R154 ;  /* 0x0000009a51517220 */ /* 0x000fe20000400000 */
[----:B------:R-:W-:Y:S01]  /*99e0*/  F2FP.BF16.F32.PACK_AB R69, RZ, R69 ;  /* 0x00000045ff45723e */ /* 0x000fe200000010ff */
[--C-:B0-----:R-:W-:Y:S01]  /*99f0*/  @P3 IMAD.MOV.U32 R6, RZ, RZ, R12.reuse ;  /* 0x000000ffff063224 */ /* 0x101fe200078e000c */
        /* <DEDUP_REMOVED lines=18> */
[----:B0-----:R-:W-:Y:S01]  /*9b20*/  @P0 IMAD.MOV.U32 R6, RZ, RZ, R12 ;  /* 0x000000ffff060224 */ /* 0x001fe200078e000c */
[----:B------:R-:W-:Y:S01]  /*9b30*/  F2FP.BF16.F32.PACK_AB R76, RZ, R76 ;  /* 0x0000004cff4c723e */ /* 0x000fe200000010ff */
[----:B------:R-:W-:Y:S01]  /*9b40*/  @P0 IMAD.MOV.U32 R7, RZ, RZ, R13 ;  /* 0x000000ffff070224 */ /* 0x000fe200078e000d */
[----:B------:R-:W-:Y:S01]  /*9b50*/  F2FP.BF16.F32.PACK_AB R77, RZ, R77 ;  /* 0x0000004dff4d723e */ /* 0x000fe200000010ff */
[----:B------:R-:W-:Y:S01]  /*9b60*/  FMUL R87, R87, R154 ;  /* 0x0000009a57577220 */ /* 0x000fe20000400000 */
[----:B------:R-:W-:-:S02]  /*9b70*/  F2FP.BF16.F32.PACK_AB R78, RZ, R78 ;  /* 0x0000004eff4e723e */ /* 0x000fc400000010ff */
[----:B------:R0:W-:Y:S01]  /*9b80*/  @P0 STG.E.U16 desc[UR36][R6.64+0x30], R38 ;  /* 0x0000302606000986 */ /* 0x0001e2000c101524 */
[----:B------:R-:W-:Y:S02]  /*9b90*/  ISETP.GT.AND P0, PT, R0, 0x20, P2 ;  /* 0x000000200000780c */ /* 0x000fe40001704270 */
[----:B------:R-:W-:Y:S02]  /*9ba0*/  F2FP.BF16.F32.PACK_AB R79, RZ, R79 ;  /* 0x0000004fff4f723e */ /* 0x000fe400000010ff */
[----:B------:R-:W-:Y:S02]  /*9bb0*/  F2FP.BF16.F32.PACK_AB R80, RZ, R80 ;  /* 0x00000050ff50723e */ /* 0x000fe400000010ff */
[----:B------:R-:W-:Y:S02]  /*9bc0*/  F2FP.BF16.F32.PACK_AB R81, RZ, R81 ;  /* 0x00000051ff51723e */ /* 0x000fe400000010ff */
[----:B------:R-:W-:Y:S02]  /*9bd0*/  F2FP.BF16.F32.PACK_AB R82, RZ, R82 ;  /* 0x00000052ff52723e */ /* 0x000fe400000010ff */
[----:B------:R-:W-:Y:S01]  /*9be0*/  F2FP.BF16.F32.PACK_AB R83, RZ, R83 ;  /* 0x00000053ff53723e */ /* 0x000fe200000010ff */
[----:B0-----:R-:W-:Y:S01]  /*9bf0*/  @P3 IMAD.MOV.U32 R6, RZ, RZ, R12 ;  /* 0x000000ffff063224 */ /* 0x001fe200078e000c */
[----:B------:R-:W-:Y:S01]  /*9c00*/  F2FP.BF16.F32.PACK_AB R84, RZ, R84 ;  /* 0x00000054ff54723e */ /* 0x000fe200000010ff */
[----:B------:R-:W-:Y:S01]  /*9c10*/  @P3 IMAD.MOV.U32 R7, RZ, RZ, R13 ;  /* 0x000000ffff073224 */ /* 0x000fe200078e000d */
[----:B------:R-:W-:-:S02]  /*9c20*/  F2FP.BF16.F32.PACK_AB R85, RZ, R85 ;  /* 0x00000055ff55723e */ /* 0x000fc400000010ff */
[----:B------:R-:W-:Y:S02]  /*9c30*/  F2FP.BF16.F32.PACK_AB R86, RZ, R86 ;  /* 0x00000056ff56723e */ /* 0x000fe400000010ff */
[----:B------:R0:W-:Y:S01]  /*9c40*/  @P3 STG.E.U16 desc[UR36][R6.64+0x32], R39 ;  /* 0x0000322706003986 */ /* 0x0001e2000c101524 */
[C---:B------:R-:W-:Y:S02]  /*9c50*/  ISETP.GT.AND P3, PT, R0.reuse, 0x21, P2 ;  /* 0x000000210000780c */ /* 0x040fe40001764270 */
[----:B------:R-:W-:Y:S01]  /*9c60*/  F2FP.BF16.F32.PACK_AB R87, RZ, R87 ;  /* 0x00000057ff57723e */ /* 0x000fe200000010ff */
[----:B------:R-:W-:Y:S01]  /*9c70*/  @P4 STG.E.U16 desc[UR36][R4.64+0x40], R40 ;  /* 0x0000402804004986 */ /* 0x000fe2000c101524 */
[----:B------:R-:W-:-:S03]  /*9c80*/  ISETP.GT.AND P4, PT, R0, 0x28, P1 ;  /* 0x000000280000780c */ /* 0x000fc60000f84270 */
[----:B------:R-:W-:Y:S01]  /*9c90*/  @P5 STG.E.U16 desc[UR36][R4.64+0x42], R41 ;  /* 0x0000422904005986 */ /* 0x000fe2000c101524 */
[----:B------:R-:W-:Y:S01]  /*9ca0*/  ISETP.GT.AND P5, PT, R0, 0x29, P1 ;  /* 0x000000290000780c */ /* 0x000fe20000fa4270 */
[----:B0-----:R-:W-:Y:S01]  /*9cb0*/  @P0 IMAD.MOV.U32 R6, RZ, RZ, R12 ;  /* 0x000000ffff060224 */ /* 0x001fe200078e000c */
[----:B------:R-:W-:-:S05]  /*9cc0*/  @P0 MOV R7, R13 ;  /* 0x0000000d00070202 */ /* 0x000fca0000000f00 */
[----:B------:R0:W-:Y:S01]  /*9cd0*/  @P0 STG.E.U16 desc[UR36][R6.64+0x40], R42 ;  /* 0x0000402a06000986 */ /* 0x0001e2000c101524 */
[----:B------:R-:W-:Y:S01]  /*9ce0*/  ISETP.GT.AND P0, PT, R0, 0x28, P2 ;  /* 0x000000280000780c */ /* 0x000fe20001704270 */
[----:B0-----:R-:W-:Y:S02]  /*9cf0*/  @P3 IMAD.MOV.U32 R6, RZ, RZ, R12 ;  /* 0x000000ffff063224 */ /* 0x001fe400078e000c */
[----:B------:R-:W-:-:S05]  /*9d00*/  @P3 IMAD.MOV.U32 R7, RZ, RZ, R13 ;  /* 0x000000ffff073224 */ /* 0x000fca00078e000d */
[----:B------:R0:W-:Y:S01]  /*9d10*/  @P3 STG.E.U16 desc[UR36][R6.64+0x42], R43 ;  /* 0x0000422b06003986 */ /* 0x0001e2000c101524 */
[----:B------:R-:W-:-:S03]  /*9d20*/  ISETP.GT.AND P3, PT, R0, 0x29, P2 ;  /* 0x000000290000780c */ /* 0x000fc60001764270 */
[----:B------:R-:W-:Y:S01]  /*9d30*/  @P4 STG.E.U16 desc[UR36][R4.64+0x50], R44 ;  /* 0x0000502c04004986 */ /* 0x000fe2000c101524 */
[----:B------:R-:W-:-:S03]  /*9d40*/  ISETP.GT.AND P4, PT, R0, 0x30, P1 ;  /* 0x000000300000780c */ /* 0x000fc60000f84270 */
[----:B------:R-:W-:Y:S01]  /*9d50*/  @P5 STG.E.U16 desc[UR36][R4.64+0x52], R45 ;  /* 0x0000522d04005986 */ /* 0x000fe2000c101524 */
[----:B------:R-:W-:Y:S01]  /*9d60*/  ISETP.GT.AND P5, PT, R0, 0x31, P1 ;  /* 0x000000310000780c */ /* 0x000fe20000fa4270 */
[----:B0-----:R-:W-:Y:S02]  /*9d70*/  @P0 IMAD.MOV.U32 R6, RZ, RZ, R12 ;  /* 0x000000ffff060224 */ /* 0x001fe400078e000c */
[----:B------:R-:W-:-:S05]  /*9d80*/  @P0 IMAD.MOV.U32 R7, RZ, RZ, R13 ;  /* 0x000000ffff070224 */ /* 0x000fca00078e000d */
        /* <DEDUP_REMOVED lines=14> */
[----:B0-----:R-:W-:Y:S01]  /*9e70*/  @P3 IMAD.MOV.U32 R6, RZ, RZ, R12 ;  /* 0x000000ffff063224 */ /* 0x001fe200078e000c */
[----:B------:R-:W-:-:S05]  /*9e80*/  @P3 MOV R7, R13 ;  /* 0x0000000d00073202 */ /* 0x000fca0000000f00 */
        /* <DEDUP_REMOVED lines=85> */
[C---:B------:R-:W-:Y:S02]  /*a3e0*/  ISETP.GT.AND P3, PT, R0.reuse, 0x78, P1 ;  /* 0x000000780000780c */ /* 0x040fe40000f64270 */
[C---:B------:R-:W-:Y:S01]  /*a3f0*/  ISETP.GT.AND P1, PT, R0.reuse, 0x79, P1 ;  /* 0x000000790000780c */ /* 0x040fe20000f24270 */
[----:B------:R-:W-:Y:S01]  /*a400*/  @P4 STG.E.U16 desc[UR36][R4.64+0xe0], R80 ;  /* 0x0000e05004004986 */ /* 0x000fe2000c101524 */
[----:B------:R-:W-:-:S03]  /*a410*/  ISETP.GT.AND P4, PT, R0, 0x71, P2 ;  /* 0x000000710000780c */ /* 0x000fc60001784270 */
[----:B------:R-:W-:Y:S01]  /*a420*/  @P5 STG.E.U16 desc[UR36][R4.64+0xe2], R81 ;  /* 0x0000e25104005986 */ /* 0x000fe2000c101524 */
[C---:B------:R-:W-:Y:S02]  /*a430*/  ISETP.GT.AND P5, PT, R0.reuse, 0x78, P2 ;  /* 0x000000780000780c */ /* 0x040fe400017a4270 */
[----:B------:R-:W-:Y:S01]  /*a440*/  ISETP.GT.AND P2, PT, R0, 0x79, P2 ;  /* 0x000000790000780c */ /* 0x000fe20001744270 */
[----:B0-----:R-:W-:Y:S01]  /*a450*/  @P0 IMAD.MOV.U32 R6, RZ, RZ, R12 ;  /* 0x000000ffff060224 */ /* 0x001fe200078e000c */
[----:B------:R-:W-:-:S05]  /*a460*/  @P0 MOV R7, R13 ;  /* 0x0000000d00070202 */ /* 0x000fca0000000f00 */
[----:B------:R0:W-:Y:S02]  /*a470*/  @P0 STG.E.U16 desc[UR36][R6.64+0xe0], R82 ;  /* 0x0000e05206000986 */ /* 0x0001e4000c101524 */
[----:B0-----:R-:W-:Y:S02]  /*a480*/  @P4 IMAD.MOV.U32 R6, RZ, RZ, R12 ;  /* 0x000000ffff064224 */ /* 0x001fe400078e000c */
[----:B------:R-:W-:-:S05]  /*a490*/  @P4 IMAD.MOV.U32 R7, RZ, RZ, R13 ;  /* 0x000000ffff074224 */ /* 0x000fca00078e000d */
[----:B------:R-:W-:Y:S04]  /*a4a0*/  @P4 STG.E.U16 desc[UR36][R6.64+0xe2], R83 ;  /* 0x0000e25306004986 */ /* 0x000fe8000c101524 */
[----:B------:R-:W-:Y:S04]  /*a4b0*/  @P3 STG.E.U16 desc[UR36][R4.64+0xf0], R84 ;  /* 0x0000f05404003986 */ /* 0x000fe8000c101524 */
[----:B------:R0:W-:Y:S02]  /*a4c0*/  @P1 STG.E.U16 desc[UR36][R4.64+0xf2], R85 ;  /* 0x0000f25504001986 */ /* 0x0001e4000c101524 */
[----:B0-----:R-:W-:-:S02]  /*a4d0*/  @P5 IMAD.MOV.U32 R4, RZ, RZ, R12 ;  /* 0x000000ffff045224 */ /* 0x001fc400078e000c */
[----:B------:R-:W-:-:S05]  /*a4e0*/  @P5 IMAD.MOV.U32 R5, RZ, RZ, R13 ;  /* 0x000000ffff055224 */ /* 0x000fca00078e000d */
[----:B------:R0:W-:Y:S04]  /*a4f0*/  @P5 STG.E.U16 desc[UR36][R4.64+0xf0], R86 ;  /* 0x0000f05604005986 */ /* 0x0001e8000c101524 */
[----:B------:R0:W-:Y:S02]  /*a500*/  @P2 STG.E.U16 desc[UR36][R12.64+0xf2], R87 ;  /* 0x0000f2570c002986 */ /* 0x0001e4000c101524 */
.L_x_280:
[----:B------:R-:W-:Y:S05]  /*a510*/  BSYNC B0 ;  /* 0x0000000000007941 */ /* 0x000fea0003800000 */
.L_x_28:
[----:B------:R-:W-:Y:S01]  /*a520*/  ULDC UR4, c[0x0][0xc] ;  /* 0x0000030000047ab9 */ /* 0x000fe20000000800 */
[----:B------:R-:W-:Y:S01]  /*a530*/  ULDC UR5, c[0x0][0x10] ;  /* 0x0000040000057ab9 */ /* 0x000fe20000000800 */
[----:B0-----:R-:W0:Y:S01]  /*a540*/  LDC R3, c[0x0][0x14] ;  /* 0x00000500ff037b82 */ /* 0x001e220000000800 */
[----:B------:R-:W-:Y:S01]  /*a550*/  UIMAD.WIDE.U32 UR4, UR4, UR5, URZ ;  /* 0x00000005040472a5 */ /* 0x000fe2000f8e003f */
[----:B------:R-:W-:Y:S01]  /*a560*/  PRMT R0, RZ, 0x7610, R0 ;  /* 0x00007610ff007816 */ /* 0x000fe20000000000 */
[----:B------:R-:W-:Y:S02]  /*a570*/  IMAD.MOV.U32 R153, RZ, RZ, -0x1 ;  /* 0xffffffffff997424 */ /* 0x000fe400078e00ff */
[----:B------:R-:W-:Y:S02]  /*a580*/  IMAD.MOV.U32 R23, RZ, RZ, -0x1 ;  /* 0xffffffffff177424 */ /* 0x000fe400078e00ff */
[----:B0-----:R-:W-:-:S04]  /*a590*/  IMAD.WIDE.U32 R16, R3, UR4, R16 ;  /* 0x0000000403107c25 */ /* 0x001fc8000f8e0010 */
[----:B------:R-:W-:Y:S01]  /*a5a0*/  IMAD R3, R3, UR5, RZ ;  /* 0x0000000503037c24 */ /* 0x000fe2000f8e02ff */
[----:B------:R-:W-:Y:S02]  /*a5b0*/  ULDC.64 UR4, c[0x0][0x650] ;  /* 0x0001940000047ab9 */ /* 0x000fe40000000a00 */
[----:B------:R-:W-:Y:S01]  /*a5c0*/  ISETP.GE.U32.AND P0, PT, R16, UR4, PT ;  /* 0x0000000410007c0c */ /* 0x000fe2000bf06070 */
[----:B------:R-:W-:-:S05]  /*a5d0*/  IMAD.IADD R17, R17, 0x1, R3 ;  /* 0x0000000111117824 */ /* 0x000fca00078e0203 */
[----:B------:R-:W-:-:S13]  /*a5e0*/  ISETP.GE.U32.AND.EX P0, PT, R17, UR5, PT, P0 ;  /* 0x0000000511007c0c */ /* 0x000fda000bf06100 */
[----:B------:R-:W-:Y:S05]  /*a5f0*/  @P0 BRA `(.L_x_281) ;  /* 0x0000000400640947 */ /* 0x000fea0003800000 */
[----:B------:R-:W0:Y:S01]  /*a600*/  S2R R12, SR_CTAID.X ;  /* 0x00000000000c7919 */ /* 0x000e220000002500 */
[----:B-12---:R-:W1:Y:S01]  /*a610*/  LDC.64 R10, c[0x0][0x628] ;  /* 0x00018a00ff0a7b82 */ /* 0x006e620000000a00 */
[----:B------:R-:W-:Y:S01]  /*a620*/  ULDC UR4, c[0x0][0x150] ;  /* 0x0000540000047ab9 */ /* 0x000fe20000000800 */
[----:B------:R-:W-:Y:S01]  /*a630*/  IMAD.MOV.U32 R8, RZ, RZ, R16 ;  /* 0x000000ffff087224 */ /* 0x000fe200078e0010 */
[----:B------:R-:W2:Y:S01]  /*a640*/  S2R R24, SR_CTAID.Y ;  /* 0x0000000000187919 */ /* 0x000ea20000002600 */
[----:B------:R-:W-:-:S04]  /*a650*/  IMAD.MOV.U32 R9, RZ, RZ, R17 ;  /* 0x000000ffff097224 */ /* 0x000fc800078e0011 */
[----:B------:R-:W2:Y:S08]  /*a660*/  LDC R21, c[0x0][0x144] ;  /* 0x00005100ff157b82 */ /* 0x000eb00000000800 */
[----:B------:R-:W2:Y:S08]  /*a670*/  LDC R0, c[0x0][0x630] ;  /* 0x00018c00ff007b82 */ /* 0x000eb00000000800 */
[----:B------:R-:W2:Y:S01]  /*a680*/  LDC.64 R14, c[0x0][0x620] ;  /* 0x00018800ff0e7b82 */ /* 0x000ea20000000a00 */
[----:B-1----:R-:W-:-:S04]  /*a690*/  ISETP.NE.U32.AND P0, PT, R10, RZ, PT ;  /* 0x000000ff0a00720c */ /* 0x002fc80003f05070 */
[----:B------:R-:W-:Y:S02]  /*a6a0*/  ISETP.NE.AND.EX P0, PT, R11, RZ, PT, P0 ;  /* 0x000000ff0b00720c */ /* 0x000fe40003f05300 */
[----:B0-----:R-:W-:-:S05]  /*a6b0*/  I2FP.F32.U32 R3, R12 ;  /* 0x0000000c00037245 */ /* 0x001fca0000201000 */
[----:B------:R-:W-:-:S04]  /*a6c0*/  FMUL R3, R3, UR4 ;  /* 0x0000000403037c20 */ /* 0x000fc80008400000 */
[----:B------:R0:W1:Y:S02]  /*a6d0*/  F2I.U32.TRUNC.NTZ R20, R3 ;  /* 0x0000000300147305 */ /* 0x000064000020f000 */
[----:B------:R-:W-:Y:S05]  /*a6e0*/  @!P0 BRA `(.L_x_282) ;  /* 0x0000000000288947 */ /* 0x000fea0003800000 */
[----:B0-----:R-:W0:Y:S02]  /*a6f0*/  LDC R3, c[0x0][0x634] ;  /* 0x00018d00ff037b82 */ /* 0x001e240000000800 */
[----:B0-----:R-:W-:-:S04]  /*a700*/  IADD3 R3, P0, R16, R3, RZ ;  /* 0x0000000310037210 */ /* 0x001fc80007f1e0ff */
[----:B------:R-:W-:-:S05]  /*a710*/  IADD3.X R13, RZ, R17, RZ, P0, !PT ;  /* 0x00000011ff0d7210 */ /* 0x000fca00007fe4ff */
[----:B------:R-:W-:-:S04]  /*a720*/  IMAD.WIDE.U32 R4, R13, R10, RZ ;  /* 0x0000000a0d047225 */ /* 0x000fc800078e00ff */
[----:B------:R-:W-:-:S04]  /*a730*/  IMAD.WIDE.U32 R6, P0, R3, R11, R4 ;  /* 0x0000000b03067225 */ /* 0x000fc80007800004 */
[----:B------:R-:W-:-:S04]  /*a740*/  IMAD.WIDE.U32 R4, R3, R10, RZ ;  /* 0x0000000a03047225 */ /* 0x000fc800078e00ff */
[----:B------:R-:W-:Y:S01]  /*a750*/  IMAD.X R9, RZ, RZ, RZ, P0 ;  /* 0x000000ffff097224 */ /* 0x000fe200000e06ff */
[----:B------:R-:W-:Y:S01]  /*a760*/  IADD3 RZ, P0, R5, R6, RZ ;  /* 0x0000000605ff7210 */ /* 0x000fe20007f1e0ff */
[----:B------:R-:W-:-:S04]  /*a770*/  IMAD.MOV.U32 R8, RZ, RZ, R7 ;  /* 0x000000ffff087224 */ /* 0x000fc800078e0007 */
[----:B------:R-:W-:-:S08]  /*a780*/  IMAD.WIDE.U32.X R8, R13, R11, R8, P0 ;  /* 0x0000000b0d087225 */ /* 0x000fd000000e0408 */
.L_x_282:
[----:B------:R-:W3:Y:S01]  /*a790*/  LDC.64 R28, c[0x0][0x640] ;  /* 0x00019000ff1c7b82 */ /* 0x000ee20000000a00 */
[-CC-:B--2---:R-:W-:Y:S01]  /*a7a0*/  SHF.R.U64 R23, R8, R0.reuse, R9.reuse ;  /* 0x0000000008177219 */ /* 0x184fe20000001209 */
[----:B-1----:R-:W-:Y:S01]  /*a7b0*/  IMAD.MOV R20, RZ, RZ, -R20 ;  /* 0x000000ffff147224 */ /* 0x002fe200078e0a14 */
[----:B------:R-:W-:Y:S01]  /*a7c0*/  SHF.R.U32.HI R0, RZ, R0, R9 ;  /* 0x00000000ff007219 */ /* 0x000fe20000011609 */
[----:B------:R-:W-:Y:S01]  /*a7d0*/  ULDC UR4, c[0x0][0x154] ;  /* 0x0000550000047ab9 */ /* 0x000fe20000000800 */
[----:B0-----:R-:W-:Y:S01]  /*a7e0*/  IADD3 R3, P0, RZ, -R23, RZ ;  /* 0x80000017ff037210 */ /* 0x001fe20007f1e0ff */
[----:B------:R-:W-:Y:S02]  /*a7f0*/  IMAD R21, R21, R20, R12 ;  /* 0x0000001415157224 */ /* 0x000fe400078e020c */
[----:B------:R-:W0:Y:S01]  /*a800*/  LDC R6, c[0x0][0x618] ;  /* 0x00018600ff067b82 */ /* 0x000e220000000800 */
[----:B------:R-:W-:Y:S02]  /*a810*/  IMAD.MOV.U32 R7, RZ, RZ, 0x1 ;  /* 0x00000001ff077424 */ /* 0x000fe400078e00ff */
[----:B------:R-:W-:-:S04]  /*a820*/  IMAD.X R5, RZ, RZ, ~R0, P0 ;  /* 0x000000ffff057224 */ /* 0x000fc800000e0e00 */
[-C--:B------:R-:W-:Y:S01]  /*a830*/  IMAD R0, R5, R14.reuse, RZ ;  /* 0x0000000e05007224 */ /* 0x080fe200078e02ff */
[----:B------:R-:W1:Y:S01]  /*a840*/  LDC R8, c[0x0][0x608] ;  /* 0x00018200ff087b82 */ /* 0x000e620000000800 */
[----:B------:R-:W-:-:S04]  /*a850*/  IMAD.WIDE.U32 R4, R3, R14, R16 ;  /* 0x0000000e03047225 */ /* 0x000fc800078e0010 */
[----:B------:R-:W-:Y:S01]  /*a860*/  IMAD R3, R3, R15, R0 ;  /* 0x0000000f03037224 */ /* 0x000fe200078e0200 */
[----:B------:R-:W-:Y:S02]  /*a870*/  I2FP.F32.U32 R0, R24 ;  /* 0x0000001800007245 */ /* 0x000fe40000201000 */
[----:B------:R-:W2:Y:S01]  /*a880*/  LDC R26, c[0x0][0x658] ;  /* 0x00019600ff1a7b82 */ /* 0x000ea20000000800 */
[----:B------:R-:W-:Y:S01]  /*a890*/  IMAD.IADD R3, R5, 0x1, R3 ;  /* 0x0000000105037824 */ /* 0x000fe200078e0203 */
[----:B---3--:R-:W-:Y:S01]  /*a8a0*/  ISETP.NE.U32.AND P0, PT, R28, RZ, PT ;  /* 0x000000ff1c00720c */ /* 0x008fe20003f05070 */
[----:B------:R-:W-:Y:S01]  /*a8b0*/  FMUL R0, R0, UR4 ;  /* 0x0000000400007c20 */ /* 0x000fe20008400000 */
[----:B------:R-:W-:Y:S02]  /*a8c0*/  IMAD.MOV.U32 R5, RZ, RZ, -0x1 ;  /* 0xffffffffff057424 */ /* 0x000fe400078e00ff */
[----:B------:R-:W-:Y:S01]  /*a8d0*/  ISETP.NE.AND.EX P0, PT, R29, RZ, PT, P0 ;  /* 0x000000ff1d00720c */ /* 0x000fe20003f05300 */
[----:B------:R3:W2:Y:S01]  /*a8e0*/  F2I.U32.TRUNC.NTZ R13, R0 ;  /* 0x00000000000d7305 */ /* 0x0006a2000020f000 */
[----:B------:R-:W3:Y:S01]  /*a8f0*/  LDC R15, c[0x0][0x148] ;  /* 0x00005200ff0f7b82 */ /* 0x000ee20000000800 */
[----:B0-----:R-:W-:-:S02]  /*a900*/  SHF.R.U64 R12, R4, R6, R3 ;  /* 0x00000006040c7219 */ /* 0x001fc40000001203 */
[----:B------:R-:W-:-:S05]  /*a910*/  SHF.R.U32.HI R3, RZ, R6, R3 ;  /* 0x00000006ff037219 */ /* 0x000fca0000011603 */
[----:B------:R-:W0:Y:S01]  /*a920*/  LDC R20, c[0x0][0x600] ;  /* 0x00018000ff147b82 */ /* 0x000e220000000800 */
[-CC-:B-1----:R-:W-:Y:S02]  /*a930*/  SHF.R.U64 R10, R12, R8.reuse, R3.reuse ;  /* 0x000000080c0a7219 */ /* 0x182fe40000001203 */
[----:B------:R-:W-:-:S05]  /*a940*/  SHF.R.U32.HI R3, RZ, R8, R3 ;  /* 0x00000008ff037219 */ /* 0x000fca0000011603 */
[----:B------:R-:W1:Y:S01]  /*a950*/  LDC R27, c[0x0][0x648] ;  /* 0x00019200ff1b7b82 */ /* 0x000e620000000800 */
[-C--:B--2---:R-:W-:Y:S02]  /*a960*/  SHF.L.U32 R4, R5, R26.reuse, RZ ;  /* 0x0000001a05047219 */ /* 0x084fe400000006ff */
[--C-:B------:R-:W-:Y:S02]  /*a970*/  SHF.R.U64 R14, R10, R26, R3.reuse ;  /* 0x0000001a0a0e7219 */ /* 0x100fe40000001203 */
[----:B------:R-:W-:Y:S02]  /*a980*/  LOP3.LUT R25, RZ, R4, RZ, 0x33, !PT ;  /* 0x00000004ff197212 */ /* 0x000fe400078e33ff */
[-C--:B------:R-:W-:Y:S01]  /*a990*/  SHF.R.U32.HI R5, RZ, R26.reuse, R3 ;  /* 0x0000001aff057219 */ /* 0x080fe20000011603 */
[----:B------:R-:W2:Y:S01]  /*a9a0*/  LDC R30, c[0x0][0x638] ;  /* 0x00018e00ff1e7b82 */ /* 0x000ea20000000800 */
[----:B------:R-:W-:Y:S01]  /*a9b0*/  SHF.L.U32 R152, R7, R26, RZ ;  /* 0x0000001a07987219 */ /* 0x000fe200000006ff */
[----:B------:R-:W-:-:S06]  /*a9c0*/  IMAD.MOV.U32 R4, RZ, RZ, R14 ;  /* 0x000000ffff047224 */ /* 0x000fcc00078e000e */
[----:B------:R-:W0:Y:S01]  /*a9d0*/  LDC R31, c[0x0][0x610] ;  /* 0x00018400ff1f7b82 */ /* 0x000e220000000800 */
[----:B------:R-:W-:Y:S05]  /*a9e0*/  @!P0 BRA `(.L_x_283) ;  /* 0x0000000000288947 */ /* 0x000fea0003800000 */
[----:B------:R-:W4:Y:S02]  /*a9f0*/  LDC R3, c[0x0][0x64c] ;  /* 0x00019300ff037b82 */ /* 0x000f240000000800 */
[----:B----4-:R-:W-:-:S05]  /*aa00*/  IADD3 R3, P0, R14, R3, RZ ;  /* 0x000000030e037210 */ /* 0x010fca0007f1e0ff */
[----:B------:R-:W-:-:S04]  /*aa10*/  IMAD.X R11, RZ, RZ, R5, P0 ;  /* 0x000000ffff0b7224 */ /* 0x000fc800000e0605 */
[----:B------:R-:W-:-:S04]  /*aa20*/  IMAD.WIDE.U32 R4, R11, R28, RZ ;  /* 0x0000001c0b047225 */ /* 0x000fc800078e00ff */
[----:B------:R-:W-:-:S04]  /*aa30*/  IMAD.WIDE.U32 R6, P0, R3, R29, R4 ;  /* 0x0000001d03067225 */ /* 0x000fc80007800004 */
[----:B------:R-:W-:Y:S01]  /*aa40*/  IMAD.WIDE.U32 R4, R3, R28, RZ ;  /* 0x0000001c03047225 */ /* 0x000fe200078e00ff */
[----:B------:R-:W-:-:S03]  /*aa50*/  IADD3.X R9, RZ, RZ, RZ, P0, !PT ;  /* 0x000000ffff097210 */ /* 0x000fc600007fe4ff */
[----:B------:R-:W-:Y:S01]  /*aa60*/  IMAD.MOV.U32 R8, RZ, RZ, R7 ;  /* 0x000000ffff087224 */ /* 0x000fe200078e0007 */
[----:B------:R-:W-:-:S05]  /*aa70*/  IADD3 RZ, P0, R5, R6, RZ ;  /* 0x0000000605ff7210 */ /* 0x000fca0007f1e0ff */
[----:B------:R-:W-:-:S08]  /*aa80*/  IMAD.WIDE.U32.X R4, R11, R29, R8, P0 ;  /* 0x0000001d0b047225 */ /* 0x000fd000000e0408 */
.L_x_283:
[----:B------:R-:W-:Y:S01]  /*aa90*/  ISETP.NE.AND P0, PT, R2, 0x1, PT ;  /* 0x000000010200780c */ /* 0x000fe20003f05270 */
[----:B0-----:R-:W-:Y:S01]  /*aaa0*/  VIADD R7, R20, 0xffffffff ;  /* 0xffffffff14077836 */ /* 0x001fe20000000000 */
[----:B-1-3--:R-:W-:Y:S01]  /*aab0*/  SHF.R.U64 R0, R4, R27, R5 ;  /* 0x0000001b04007219 */ /* 0x00afe20000001205 */
[----:B------:R-:W-:Y:S01]  /*aac0*/  IMAD.MOV R13, RZ, RZ, -R13 ;  /* 0x000000ffff0d7224 */ /* 0x000fe200078e0a0d */
[----:B------:R-:W-:Y:S01]  /*aad0*/  LOP3.LUT R5, R10, R25, RZ, 0xc0, !PT ;  /* 0x000000190a057212 */ /* 0x000fe200078ec0ff */
[----:B------:R-:W-:Y:S02]  /*aae0*/  IMAD.MOV.U32 R4, RZ, RZ, 0x1 ;  /* 0x00000001ff047424 */ /* 0x000fe400078e00ff */
[----:B------:R-:W-:Y:S02]  /*aaf0*/  IMAD.MOV R3, RZ, RZ, -R0 ;  /* 0x000000ffff037224 */ /* 0x000fe400078e0a00 */
[----:B------:R-:W-:Y:S01]  /*ab00*/  IMAD R152, R152, R0, R5 ;  /* 0x0000000098987224 */ /* 0x000fe200078e0205 */
[----:B------:R-:W-:Y:S01]  /*ab10*/  LOP3.LUT R5, R12, R7, RZ, 0xc0, !PT ;  /* 0x000000070c057212 */ /* 0x000fe200078ec0ff */
[----:B--2---:R-:W-:-:S02]  /*ab20*/  IMAD R0, R3, R30, R14 ;  /* 0x0000001e03007224 */ /* 0x004fc400078e020e */
[----:B------:R-:W-:Y:S02]  /*ab30*/  @P0 IMAD R21, R15, R13, R24 ;  /* 0x0000000d0f150224 */ /* 0x000fe400078e0218 */
[----:B------:R-:W-:Y:S01]  /*ab40*/  IMAD R3, R0, R20, R5 ;  /* 0x0000001400037224 */ /* 0x000fe200078e0205 */
[----:B------:R-:W-:Y:S01]  /*ab50*/  PRMT R0, R4, 0x7610, R0 ;  /* 0x0000761004007816 */ /* 0x000fe20000000000 */
[----:B------:R-:W-:-:S05]  /*ab60*/  IMAD R152, R152, R31, R21 ;  /* 0x0000001f98987224 */ /* 0x000fca00078e0215 */
[----:B------:R-:W-:Y:S02]  /*ab70*/  SEL R153, R3, R152, !P0 ;  /* 0x0000009803997207 */ /* 0x000fe40004000000 */
[----:B------:R-:W-:-:S07]  /*ab80*/  SEL R152, R152, R3, !P0 ;  /* 0x0000000398987207 */ /* 0x000fce0004000000 */
.L_x_281:
[----:B------:R-:W-:-:S13]  /*ab90*/  LOP3.LUT P0, RZ, R0, 0xff, RZ, 0xc0, !PT ;  /* 0x000000ff00ff7812 */ /* 0x000fda000780c0ff */
[----:B------:R-:W-:Y:S05]  /*aba0*/  @P0 BRA `(.L_x_284) ;  /* 0xffffff6000e00947 */ /* 0x000fea000383ffff */
[----:B------:R-:W-:Y:S05]  /*abb0*/  EXIT ;  /* 0x000000000000794d */ /* 0x000fea0003800000 */
.L_x_3:
[----:B0-----:R-:W-:Y:S01]  /*abc0*/  ULDC.64 UR4, c[0x0][0x650] ;  /* 0x0001940000047ab9 */ /* 0x001fe20000000a00 */
[----:B------:R-:W-:Y:S01]  /*abd0*/  PRMT R6, RZ, 0x7610, R6 ;  /* 0x00007610ff067816 */ /* 0x000fe20000000006 */
[----:B------:R-:W-:Y:S01]  /*abe0*/  IMAD.MOV.U32 R7, RZ, RZ, -0x1 ;  /* 0xffffffffff077424 */ /* 0x000fe200078e00ff */
[----:B------:R-:W-:Y:S01]  /*abf0*/  ISETP.GE.U32.AND P0, PT, R16, UR4, PT ;  /* 0x0000000410007c0c */ /* 0x000fe2000bf06070 */
[----:B------:R-:W-:Y:S02]  /*ac00*/  IMAD.MOV.U32 R9, RZ, RZ, -0x1 ;  /* 0xffffffffff097424 */ /* 0x000fe400078e00ff */
[----:B------:R-:W-:Y:S01]  /*ac10*/  IMAD.MOV.U32 R8, RZ, RZ, -0x1 ;  /* 0xffffffffff087424 */ /* 0x000fe200078e00ff */
[----:B------:R-:W-:-:S13]  /*ac20*/  ISETP.GE.U32.AND.EX P0, PT, R17, UR5, PT, P0 ;  /* 0x0000000511007c0c */ /* 0x000fda000bf06100 */
[----:B------:R-:W-:Y:S05]  /*ac30*/  @P0 BRA `(.L_x_285) ;  /* 0x00000004005c0947 */ /* 0x000fea0003800000 */
[----:B------:R-:W0:Y:S01]  /*ac40*/  LDC.64 R12, c[0x0][0x628] ;  /* 0x00018a00ff0c7b82 */ /* 0x000e220000000a00 */
[----:B------:R-:W-:Y:S01]  /*ac50*/  IMAD.MOV.U32 R10, RZ, RZ, R16 ;  /* 0x000000ffff0a7224 */ /* 0x000fe200078e0010 */
[----:B------:R-:W-:-:S06]  /*ac60*/  MOV R11, R17 ;  /* 0x00000011000b7202 */ /* 0x000fcc0000000f00 */
        /* <DEDUP_REMOVED lines=15> */
.L_x_286:
[--C-:B------:R-:W-:Y:S01]  /*ad60*/  SHF.R.U64 R12, R10, R14, R11.reuse ;  /* 0x0000000e0a0c7219 */ /* 0x100fe2000000120b */
[----:B------:R-:W0:Y:S01]  /*ad70*/  LDC R22, c[0x0][0x618] ;  /* 0x00018600ff167b82 */ /* 0x000e220000000800 */
[----:B------:R-:W-:Y:S01]  /*ad80*/  I2FP.F32.U32 R6, R4 ;  /* 0x0000000400067245 */ /* 0x000fe20000201000 */
[----:B------:R-:W-:Y:S01]  /*ad90*/  ULDC UR4, c[0x0][0x150] ;  /* 0x0000540000047ab9 */ /* 0x000fe20000000800 */
[----:B------:R-:W-:Y:S02]  /*ada0*/  SHF.R.U32.HI R5, RZ, R14, R11 ;  /* 0x0000000eff057219 */ /* 0x000fe4000001160b */
[----:B------:R-:W-:Y:S01]  /*adb0*/  IADD3 R9, P0, RZ, -R12, RZ ;  /* 0x8000000cff097210 */ /* 0x000fe20007f1e0ff */
[----:B------:R-:W-:Y:S01]  /*adc0*/  FMUL R11, R6, UR4 ;  /* 0x00000004060b7c20 */ /* 0x000fe20008400000 */
[----:B------:R-:W-:Y:S01]  /*add0*/  ULDC UR4, c[0x0][0x154] ;  /* 0x0000550000047ab9 */ /* 0x000fe20000000800 */
[----:B------:R-:W1:Y:S02]  /*ade0*/  LDC.64 R24, c[0x0][0x640] ;  /* 0x00019000ff187b82 */ /* 0x000e640000000a00 */
[----:B------:R-:W-:-:S02]  /*adf0*/  IMAD.X R5, RZ, RZ, ~R5, P0 ;  /* 0x000000ffff057224 */ /* 0x000fc400000e0e05 */
[----:B------:R-:W2:Y:S01]  /*ae00*/  F2I.U32.TRUNC.NTZ R11, R11 ;  /* 0x0000000b000b7305 */ /* 0x000ea2000020f000 */
[----:B------:R-:W-:-:S03]  /*ae10*/  IMAD.WIDE.U32 R6, R9, R20, R16 ;  /* 0x0000001409067225 */ /* 0x000fc600078e0010 */
[----:B------:R-:W3:Y:S01]  /*ae20*/  LDC R13, c[0x0][0x144] ;  /* 0x00005100ff0d7b82 */ /* 0x000ee20000000800 */
[----:B------:R-:W-:-:S04]  /*ae30*/  IMAD R8, R5, R20, RZ ;  /* 0x0000001405087224 */ /* 0x000fc800078e02ff */
[----:B------:R-:W-:Y:S02]  /*ae40*/  IMAD R5, R9, R21, R8 ;  /* 0x0000001509057224 */ /* 0x000fe400078e0208 */
[----:B------:R-:W-:Y:S01]  /*ae50*/  IMAD.MOV.U32 R8, RZ, RZ, -0x1 ;  /* 0xffffffffff087424 */ /* 0x000fe200078e00ff */
[----:B------:R-:W4:Y:S01]  /*ae60*/  LDC R14, c[0x0][0x608] ;  /* 0x00018200ff0e7b82 */ /* 0x000f220000000800 */
[----:B------:R-:W-:Y:S01]  /*ae70*/  IMAD.IADD R5, R7, 0x1, R5 ;  /* 0x0000000107057824 */ /* 0x000fe200078e0205 */
[----:B------:R-:W-:-:S04]  /*ae80*/  I2FP.F32.U32 R7, R3 ;  /* 0x0000000300077245 */ /* 0x000fc80000201000 */
[-C--:B0-----:R-:W-:Y:S01]  /*ae90*/  SHF.R.U64 R10, R6, R22.reuse, R5 ;  /* 0x00000016060a7219 */ /* 0x081fe20000001205 */
[----:B--2---:R-:W-:Y:S01]  /*aea0*/  IMAD.MOV R6, RZ, RZ, -R11 ;  /* 0x000000ffff067224 */ /* 0x004fe200078e0a0b */
[----:B------:R-:W0:Y:S01]  /*aeb0*/  LDC R9, c[0x0][0x658] ;  /* 0x00019600ff097b82 */ /* 0x000e220000000800 */
[----:B-1----:R-:W-:Y:S01]  /*aec0*/  ISETP.NE.U32.AND P0, PT, R24, RZ, PT ;  /* 0x000000ff1800720c */ /* 0x002fe20003f05070 */
[----:B------:R-:W-:Y:S01]  /*aed0*/  FMUL R7, R7, UR4 ;  /* 0x0000000407077c20 */ /* 0x000fe20008400000 */
[----:B------:R-:W-:Y:S02]  /*aee0*/  SHF.R.U32.HI R5, RZ, R22, R5 ;  /* 0x00000016ff057219 */ /* 0x000fe40000011605 */
[----:B------:R-:W-:-:S03]  /*aef0*/  ISETP.NE.AND.EX P0, PT, R25, RZ, PT, P0 ;  /* 0x000000ff1900720c */ /* 0x000fc60003f05300 */
[----:B------:R-:W1:Y:S01]  /*af00*/  LDC R20, c[0x0][0x148] ;  /* 0x00005200ff147b82 */ /* 0x000e620000000800 */
[----:B---3--:R-:W-:Y:S02]  /*af10*/  IMAD R23, R13, R6, R4 ;  /* 0x000000060d177224 */ /* 0x008fe400078e0204 */
[----:B------:R-:W-:-:S05]  /*af20*/  IMAD.MOV.U32 R6, RZ, RZ, 0x1 ;  /* 0x00000001ff067424 */ /* 0x000fca00078e00ff */
[----:B------:R-:W2:Y:S01]  /*af30*/  LDC R21, c[0x0][0x600] ;  /* 0x00018000ff157b82 */ /* 0x000ea20000000800 */
[-CC-:B----4-:R-:W-:Y:S02]  /*af40*/  SHF.R.U64 R13, R10, R14.reuse, R5.reuse ;  /* 0x0000000e0a0d7219 */ /* 0x190fe40000001205 */
[----:B------:R-:W-:Y:S02]  /*af50*/  SHF.R.U32.HI R4, RZ, R14, R5 ;  /* 0x0000000eff047219 */ /* 0x000fe40000011605 */
[----:B------:R3:W4:Y:S03]  /*af60*/  F2I.U32.TRUNC.NTZ R14, R7 ;  /* 0x00000007000e7305 */ /* 0x000726000020f000 */
[----:B------:R-:W1:Y:S01]  /*af70*/  LDC R26, c[0x0][0x648] ;  /* 0x00019200ff1a7b82 */ /* 0x000e620000000800 */
[-C--:B0-----:R-:W-:Y:S02]  /*af80*/  SHF.L.U32 R8, R8, R9.reuse, RZ ;  /* 0x0000000908087219 */ /* 0x081fe400000006ff */
[----:B------:R-:W-:-:S02]  /*af90*/  SHF.R.U64 R15, R13, R9, R4 ;  /* 0x000000090d0f7219 */ /* 0x000fc40000001204 */
[-C--:B------:R-:W-:Y:S02]  /*afa0*/  SHF.R.U32.HI R5, RZ, R9.reuse, R4 ;  /* 0x00000009ff057219 */ /* 0x080fe40000011604 */
[----:B------:R-:W-:Y:S01]  /*afb0*/  SHF.L.U32 R22, R6, R9, RZ ;  /* 0x0000000906167219 */ /* 0x000fe200000006ff */
[----:B------:R-:W0:Y:S01]  /*afc0*/  LDC R27, c[0x0][0x638] ;  /* 0x00018e00ff1b7b82 */ /* 0x000e220000000800 */
[----:B------:R-:W-:Y:S02]  /*afd0*/  LOP3.LUT R28, RZ, R8, RZ, 0x33, !PT ;  /* 0x00000008ff1c7212 */ /* 0x000fe400078e33ff */
[----:B------:R-:W-:-:S05]  /*afe0*/  MOV R4, R15 ;  /* 0x0000000f00047202 */ /* 0x000fca0000000f00 */
        /* <DEDUP_REMOVED lines=12> */
.L_x_287:
[----:B------:R-:W-:Y:S01]  /*b0b0*/  ISETP.NE.AND P0, PT, R2, 0x1, PT ;  /* 0x000000010200780c */ /* 0x000fe20003f05270 */
[----:B--2---:R-:W-:Y:S01]  /*b0c0*/  VIADD R7, R21, 0xffffffff ;  /* 0xffffffff15077836 */ /* 0x004fe20000000000 */
[----:B-1----:R-:W-:Y:S01]  /*b0d0*/  SHF.R.U64 R5, R4, R26, R5 ;  /* 0x0000001a04057219 */ /* 0x002fe20000001205 */
[----:B------:R-:W-:Y:S01]  /*b0e0*/  IMAD.MOV R14, RZ, RZ, -R14 ;  /* 0x000000ffff0e7224 */ /* 0x000fe200078e0a0e */
[----:B------:R-:W-:Y:S01]  /*b0f0*/  LOP3.LUT R4, R13, R28, RZ, 0xc0, !PT ;  /* 0x0000001c0d047212 */ /* 0x000fe200078ec0ff */
[----:B------:R-:W-:Y:S01]  /*b100*/  IMAD.MOV.U32 R8, RZ, RZ, R12 ;  /* 0x000000ffff087224 */ /* 0x000fe200078e000c */
[----:B------:R-:W-:Y:S01]  /*b110*/  LOP3.LUT R10, R10, R7, RZ, 0xc0, !PT ;  /* 0x000000070a0a7212 */ /* 0x000fe200078ec0ff */
[----:B------:R-:W-:Y:S02]  /*b120*/  IMAD.MOV R6, RZ, RZ, -R5 ;  /* 0x000000ffff067224 */ /* 0x000fe400078e0a05 */
[----:B------:R-:W-:-:S04]  /*b130*/  IMAD R4, R22, R5, R4 ;  /* 0x0000000516047224 */ /* 0x000fc800078e0204 */
[----:B------:R-:W-:Y:S02]  /*b140*/  @P0 IMAD R23, R20, R14, R3 ;  /* 0x0000000e14170224 */ /* 0x000fe400078e0203 */
[----:B0-----:R-:W-:Y:S02]  /*b150*/  IMAD R3, R6, R27, R15 ;  /* 0x0000001b06037224 */ /* 0x001fe400078e020f */
[----:B------:R-:W-:Y:S02]  /*b160*/  IMAD R7, R4, R29, R23 ;  /* 0x0000001d04077224 */ /* 0x000fe400078e0217 */
[----:B------:R-:W-:Y:S02]  /*b170*/  IMAD R4, R3, R21, R10 ;  /* 0x0000001503047224 */ /* 0x000fe400078e020a */
[----:B------:R-:W-:-:S03]  /*b180*/  IMAD.MOV.U32 R6, RZ, RZ, 0x1 ;  /* 0x00000001ff067424 */ /* 0x000fc600078e00ff */
[----:B------:R-:W-:Y:S02]  /*b190*/  SEL R9, R4, R7, !P0 ;  /* 0x0000000704097207 */ /* 0x000fe40004000000 */
[----:B------:R-:W-:-:S07]  /*b1a0*/  SEL R7, R7, R4, !P0 ;  /* 0x0000000407077207 */ /* 0x000fce0004000000 */
.L_x_285:
[----:B------:R-:W-:-:S08]  /*b1b0*/  NOP ;  /* 0x0000000000007918 */ /* 0x000fd00000000000 */
[----:B------:R-:W0:-:S00]  /*b1c0*/  USETMAXREG.DEALLOC.CTAPOOL 0x28 ;  /* 0x00000028000079c8 */ /* 0x000e0000080e0500 */
[----:B0-----:R-:W-:-:S13]  /*b1d0*/  ISETP.NE.AND P0, PT, R0, RZ, PT ;  /* 0x000000ff0000720c */ /* 0x001fda0003f05270 */
[----:B------:R-:W-:Y:S05]  /*b1e0*/  @P0 EXIT ;  /* 0x000000000000094d */ /* 0x000fea0003800000 */
[----:B------:R-:W-:Y:S01]  /*b1f0*/  LOP3.LUT P0, RZ, R6, 0xff, RZ, 0xc0, !PT ;  /* 0x000000ff06ff7812 */ /* 0x000fe2000780c0ff */
[----:B------:R-:W-:Y:S01]  /*b200*/  IMAD.MOV.U32 R0, RZ, RZ, RZ ;  /* 0x000000ffff007224 */ /* 0x000fe200078e00ff */
[----:B------:R-:W-:-:S11]  /*b210*/  MOV R3, 0x1 ;  /* 0x0000000100037802 */ /* 0x000fd60000000f00 */
[----:B------:R-:W-:Y:S05]  /*b220*/  @!P0 BRA `(.L_x_288) ;  /* 0x0000000c00988947 */ /* 0x000fea0003800000 */
[----:B------:R-:W0:Y:S01]  /*b230*/  LDC R0, c[0x0][0x28c] ;  /* 0x0000a300ff007b82 */ /* 0x000e220000000800 */
[----:B------:R-:W-:Y:S01]  /*b240*/  ULDC UR5, c[0x0][0x658] ;  /* 0x0001960000057ab9 */ /* 0x000fe20000000800 */
[----:B------:R-:W-:Y:S01]  /*b250*/  UMOV UR7, 0xffffffff ;  /* 0xffffffff00077882 */ /* 0x000fe20000000000 */
[----:B------:R-:W-:Y:S01]  /*b260*/  ULDC UR6, c[0x0][0xc] ;  /* 0x0000030000067ab9 */ /* 0x000fe20000000800 */
[----:B------:R-:W-:Y:S01]  /*b270*/  USHF.L.U32 UR9, UR7, UR5, URZ ;  /* 0x0000000507097299 */ /* 0x000fe2000800063f */
[C---:B------:R-:W-:Y:S01]  /*b280*/  LOP3.LUT P2, RZ, R18.reuse, 0x7f, RZ, 0xc0, !PT ;  /* 0x0000007f12ff7812 */ /* 0x040fe2000784c0ff */
[----:B------:R-:W-:Y:S01]  /*b290*/  UMOV UR8, 0x1 ;  /* 0x0000000100087882 */ /* 0x000fe20000000000 */
[----:B------:R-:W-:Y:S01]  /*b2a0*/  ULDC UR7, c[0x0][0x10] ;  /* 0x0000040000077ab9 */ /* 0x000fe20000000800 */
[----:B------:R-:W-:Y:S01]  /*b2b0*/  LOP3.LUT P0, RZ, R18, 0x1f, RZ, 0xc0, !PT ;  /* 0x0000001f12ff7812 */ /* 0x000fe2000780c0ff */
[----:B------:R-:W-:Y:S01]  /*b2c0*/  UIMAD.WIDE.U32 UR6, UR6, UR7, URZ ;  /* 0x00000007060672a5 */ /* 0x000fe2000f8e003f */
[----:B------:R-:W-:Y:S01]  /*b2d0*/  BSSY B0, `(.L_x_288) ;  /* 0x00000db000007945 */ /* 0x000fe20003800000 */
[----:B------:R-:W-:Y:S01]  /*b2e0*/  USHF.L.U32 UR5, UR8, UR5, URZ ;  /* 0x0000000508057299 */ /* 0x000fe2000800063f */
[----:B------:R-:W-:Y:S01]  /*b2f0*/  IMAD.MOV.U32 R11, RZ, RZ, 0x1 ;  /* 0x00000001ff0b7424 */ /* 0x000fe200078e00ff */
[----:B------:R-:W-:Y:S01]  /*b300*/  LOP3.LUT R18, R19, 0x2, RZ, 0xfc, !PT ;  /* 0x0000000213127812 */ /* 0x000fe200078efcff */
[----:B------:R-:W-:Y:S01]  /*b310*/  ULDC UR8, c[0x0][0x14] ;  /* 0x0000050000087ab9 */ /* 0x000fe20000000800 */
[----:B------:R-:W-:Y:S01]  /*b320*/  PLOP3.LUT P0, PT, P0, P2, PT, 0x8a, 0x0 ;  /* 0x000000000000781c */ /* 0x000fe20000705172 */
[----:B------:R-:W-:-:S02]  /*b330*/  UIMAD.WIDE.U32 UR28, UR6, UR8, URZ ;  /* 0x00000008061c72a5 */ /* 0x000fc4000f8e003f */
[----:B------:R-:W-:Y:S01]  /*b340*/  UIMAD UR18, UR7, UR8, URZ ;  /* 0x00000008071272a4 */ /* 0x000fe2000f8e023f */
[----:B------:R-:W-:Y:S01]  /*b350*/  ULDC UR4, c[0x0][0x600] ;  /* 0x0001800000047ab9 */ /* 0x000fe20000000800 */
[----:B------:R-:W-:Y:S02]  /*b360*/  ULOP3.LUT UR22, URZ, UR9, URZ, 0x33, !UPT ;  /* 0x000000093f167292 */ /* 0x000fe4000f8e333f */
[----:B------:R-:W-:Y:S01]  /*b370*/  UIADD3 UR4, UR4, -0x1, URZ ;  /* 0xffffffff04047890 */ /* 0x000fe2000fffe03f */
[----:B0-----:R-:W-:Y:S01]  /*b380*/  VIADD R0, R0, 0x3f ;  /* 0x0000003f00007836 */ /* 0x001fe20000000000 */
[----:B------:R-:W-:Y:S01]  /*b390*/  UIADD3 UR18, UR29, UR18, URZ ;  /* 0x000000121d127290 */ /* 0x000fe2000fffe03f */
[----:B------:R-:W-:-:S03]  /*b3a0*/  ULDC.64 UR32, c[0x0][0x198] ;  /* 0x0000660000207ab9 */ /* 0x000fc60000000a00 */
[----:B------:R-:W-:-:S04]  /*b3b0*/  SHF.R.S32.HI R3, RZ, 0x1f, R0 ;  /* 0x0000001fff037819 */ /* 0x000fc80000011400 */
[----:B------:R-:W-:Y:S01]  /*b3c0*/  LEA.HI R3, R3, R0, RZ, 0x6 ;  /* 0x0000000003037211 */ /* 0x000fe200078f30ff */
[----:B------:R-:W-:-:S03]  /*b3d0*/  IMAD.MOV.U32 R0, RZ, RZ, RZ ;  /* 0x000000ffff007224 */ /* 0x000fc600078e00ff */
[----:B------:R-:W-:Y:S01]  /*b3e0*/  SHF.R.S32.HI R13, RZ, 0x6, R3 ;  /* 0x00000006ff0d7819 */ /* 0x000fe20000011403 */
[----:B------:R-:W-:-:S04]  /*b3f0*/  IMAD.MOV.U32 R3, RZ, RZ, 0x1 ;  /* 0x00000001ff037424 */ /* 0x000fc800078e00ff */
[----:B------:R-:W-:-:S07]  /*b400*/  VIADD R10, R13, 0x1 ;  /* 0x000000010d0a7836 */ /* 0x000fce0000000000 */
.L_x_300:
[----:B------:R-:W-:-:S03]  /*b410*/  UMOV UR6, 0xffffffff ;  /* 0xffffffff00067882 */ /* 0x000fc60000000000 */
[----:B------:R-:W-:Y:S05]  /*b420*/  BRA.DIV UR6, `(.L_x_289) ;  /* 0x0000001206047947 */ /* 0x000fea000b800000 */
[----:B------:R-:W-:-:S13]  /*b430*/  ELECT P6, URZ, PT ;  /* 0x00000000003f782f */ /* 0x000fda00038c0000 */
.L_x_311:
[----:B------:R-:W-:Y:S04]  /*b440*/  BSSY B1, `(.L_x_290) ;  /* 0x0000051000017945 */ /* 0x000fe80003800000 */
[----:B------:R-:W-:Y:S05]  /*b450*/  @!P6 BRA `(.L_x_291) ;  /* 0x00000004003ce947 */ /* 0x000fea0003800000 */
[----:B------:R-:W0:Y:S02]  /*b460*/  LDC R4, c[0x0][0x28c] ;  /* 0x0000a300ff047b82 */ /* 0x000e240000000800 */
[----:B0-----:R-:W-:-:S13]  /*b470*/  ISETP.GE.AND P1, PT, R4, 0x1, PT ;  /* 0x000000010400780c */ /* 0x001fda0003f26270 */
[----:B------:R-:W-:Y:S05]  /*b480*/  @!P1 BRA `(.L_x_291) ;  /* 0x0000000400309947 */ /* 0x000fea0003800000 */
[----:B------:R-:W-:Y:S01]  /*b490*/  IMAD.SHL.U32 R14, R7, 0x100, RZ ;  /* 0x00000100070e7824 */ /* 0x000fe200078e00ff */
[----:B------:R-:W-:Y:S01]  /*b4a0*/  MOV R20, RZ ;  /* 0x000000ff00147202 */ /* 0x000fe20000000f00 */
[----:B------:R-:W-:Y:S02]  /*b4b0*/  IMAD.SHL.U32 R15, R9, 0x80, RZ ;  /* 0x00000080090f7824 */ /* 0x000fe400078e00ff */
[----:B------:R-:W-:Y:S02]  /*b4c0*/  IMAD.MOV.U32 R4, RZ, RZ, R10 ;  /* 0x000000ffff047224 */ /* 0x000fe400078e000a */
[----:B------:R-:W-:Y:S02]  /*b4d0*/  IMAD.MOV.U32 R5, RZ, RZ, R3 ;  /* 0x000000ffff057224 */ /* 0x000fe400078e0003 */
[----:B------:R-:W-:Y:S02]  /*b4e0*/  IMAD.MOV.U32 R6, RZ, RZ, R0 ;  /* 0x000000ffff067224 */ /* 0x000fe400078e0000 */
[----:B------:R-:W-:-:S02]  /*b4f0*/  VIADD R22, R14, 0x40 ;  /* 0x000000400e167836 */ /* 0x000fc40000000000 */
[C---:B------:R-:W-:Y:S02]  /*b500*/  VIADD R23, R14.reuse, 0x80 ;  /* 0x000000800e177836 */ /* 0x040fe40000000000 */
[----:B------:R-:W-:Y:S02]  /*b510*/  VIADD R24, R14, 0xc0 ;  /* 0x000000c00e187836 */ /* 0x000fe40000000000 */
[----:B------:R-:W-:-:S07]  /*b520*/  VIADD R25, R15, 0x40 ;  /* 0x000000400f197836 */ /* 0x000fce0000000000 */
.L_x_295:
[----:B------:R-:W0:Y:S01]  /*b530*/  S2R R12, SR_CgaCtaId ;  /* 0x00000000000c7919 */ /* 0x000e220000008800 */
[----:B------:R-:W-:Y:S01]  /*b540*/  MOV R7, 0x400 ;  /* 0x0000040000077802 */ /* 0x000fe20000000f00 */
[----:B------:R-:W1:Y:S03]  /*b550*/  @!P2 LDC R9, c[0x0][0x500] ;  /* 0x00014000ff09ab82 */ /* 0x000e660000000800 */
[----:B0-----:R-:W-:Y:S02]  /*b560*/  LEA R21, R12, R7, 0x18 ;  /* 0x000000070c157211 */ /* 0x001fe400078ec0ff */
[----:B------:R-:W-:-:S03]  /*b570*/  SHF.L.U32 R7, R5, 0x1f, RZ ;  /* 0x0000001f05077819 */ /* 0x000fc600000006ff */
[----:B------:R-:W-:-:S04]  /*b580*/  IMAD R12, R6, 0x8, R21 ;  /* 0x00000008060c7824 */ /* 0x000fc800078e0215 */
[----:B------:R-:W0:Y:S02]  /*b590*/  SYNCS.PHASECHK.TRANS64.TRYWAIT P1, [R12+URZ+0x20], R7 ;  /* 0x000020070c0075a7 */ /* 0x000e24000802017f */
[----:B01----:R-:W-:Y:S05]  /*b5a0*/  @!P1 BRA `(.L_x_292) ;  /* 0x0000000c00c49947 */ /* 0x003fea0003800000 */
.L_x_312:
[----:B0-----:R-:W-:Y:S01]  /*b5b0*/  PRMT R7, R18, 0x9910, RZ ;  /* 0x0000991012077816 */ /* 0x001fe200000000ff */
[----:B------:R0:W-:Y:S03]  /*b5c0*/  @!P2 SYNCS.ARRIVE.TRANS64 RZ, [R12+URZ], R9 ;  /* 0x000000090cffa9a7 */ /* 0x0001e6000800003f */
[----:B------:R-:W-:-:S13]  /*b5d0*/  ISETP.NE.AND P1, PT, R7, 0x2, PT ;  /* 0x000000020700780c */ /* 0x000fda0003f25270 */
[----:B0-----:R-:W-:Y:S05]  /*b5e0*/  @P1 BRA `(.L_x_293) ;  /* 0x0000000000041947 */ /* 0x001fea0003800000 */
[----:B------:R-:W-:Y:S01]  /*b5f0*/  BPT.TRAP 0x1 ;  /* 0x000000040000795c */ /* 0x000fe20000300000 */
.L_x_293:
[----:B------:R-:W-:Y:S05]  /*b600*/  @P0 BRA `(.L_x_294) ;  /* 0x0000000000040947 */ /* 0x000fea0003800000 */
[----:B------:R-:W-:Y:S01]  /*b610*/  BPT.TRAP 0x1 ;  /* 0x000000040000795c */ /* 0x000fe20000300000 */
.L_x_294:
[----:B------:R-:W-:Y:S01]  /*b620*/  R2UR UR23, R21 ;  /* 0x00000000151772ca */ /* 0x000fe200000e0000 */
[----:B------:R-:W-:Y:S01]  /*b630*/  UIADD3 UR6, UP0, UR32, 0xf0, URZ ;  /* 0x000000f020067890 */ /* 0x000fe2000ff1e03f */
[----:B------:R-:W-:Y:S01]  /*b640*/  LEA R21, R6, R21, 0xf ;  /* 0x0000001506157211 */ /* 0x000fe200078e78ff */
[----:B------:R-:W-:Y:S01]  /*b650*/  UMOV UR16, 0x0 ;  /* 0x0000000000107882 */ /* 0x000fe20000000000 */
[----:B------:R-:W-:Y:S01]  /*b660*/  R2UR UR9, R12 ;  /* 0x000000000c0972ca */ /* 0x000fe200000e0000 */
[----:B------:R-:W-:Y:S01]  /*b670*/  UIADD3.X UR7, URZ, UR33, URZ, UP0, !UPT ;  /* 0x000000213f077290 */ /* 0x000fe200087fe43f */
[----:B------:R-:W-:Y:S01]  /*b680*/  R2UR UR13, R21 ;  /* 0x00000000150d72ca */ /* 0x000fe200000e0000 */
[----:B------:R-:W-:Y:S01]  /*b690*/  UMOV UR17, 0x10000000 ;  /* 0x1000000000117882 */ /* 0x000fe20000000000 */
[----:B------:R-:W-:Y:S01]  /*b6a0*/  R2UR UR10, R14 ;  /* 0x000000000e0a72ca */ /* 0x000fe200000e0000 */
[----:B------:R-:W-:Y:S01]  /*b6b0*/  VIADD R4, R4, 0xffffffff ;  /* 0xffffffff04047836 */ /* 0x000fe20000000000 */
[----:B------:R-:W-:Y:S01]  /*b6c0*/  R2UR UR11, R20 ;  /* 0x00000000140b72ca */ /* 0x000fe200000e0000 */
[----:B------:R-:W-:Y:S01]  /*b6d0*/  UIADD3 UR14, UP1, UR32, 0x1f0, URZ ;  /* 0x000001f0200e7890 */ /* 0x000fe2000ff3e03f */
[----:B------:R-:W-:Y:S01]  /*b6e0*/  R2UR UR12, R8 ;  /* 0x00000000080c72ca */ /* 0x000fe200000e0000 */
[----:B------:R-:W-:Y:S01]  /*b6f0*/  UIADD3 UR23, UR23, 0x20100, URZ ;  /* 0x0002010017177890 */ /* 0x000fe2000fffe03f */
[----:B------:R-:W-:Y:S01]  /*b700*/  R2UR UR24, R22 ;  /* 0x00000000161872ca */ /* 0x000fe200000e0000 */
[----:B------:R-:W-:Y:S01]  /*b710*/  UIADD3.X UR15, URZ, UR33, URZ, UP1, !UPT ;  /* 0x000000213f0f7290 */ /* 0x000fe20008ffe43f */
[C---:B------:R-:W-:Y:S01]  /*b720*/  R2UR UR27, R6.reuse ;  /* 0x00000000061b72ca */ /* 0x040fe200000e0000 */
[----:B------:R-:W-:Y:S01]  /*b730*/  VIADD R6, R6, 0x1 ;  /* 0x0000000106067836 */ /* 0x000fe20000000000 */
[----:B------:R-:W-:Y:S01]  /*b740*/  R2UR UR25, R23 ;  /* 0x00000000171972ca */ /* 0x000fe200000e0000 */
[----:B------:R-:W-:Y:S01]  /*b750*/  UIADD3 UR8, UR13, 0x100, URZ ;  /* 0x000001000d087890 */ /* 0x000fe2000fffe03f */
[----:B------:R-:W-:Y:S01]  /*b760*/  R2UR UR26, R24 ;  /* 0x00000000181a72ca */ /* 0x000fe200000e0000 */
[----:B------:R-:W-:Y:S01]  /*b770*/  UIADD3 UR19, UR13, 0x2100, URZ ;  /* 0x000021000d137890 */ /* 0x000fe2000fffe03f */
[----:B------:R-:W-:Y:S01]  /*b780*/  R2UR UR30, R15 ;  /* 0x000000000f1e72ca */ /* 0x000fe200000e0000 */
[----:B------:R-:W-:Y:S01]  /*b790*/  UIADD3 UR20, UR13, 0x4100, URZ ;  /* 0x000041000d147890 */ /* 0x000fe2000fffe03f */
[----:B------:R-:W-:Y:S01]  /*b7a0*/  ISETP.GT.AND P3, PT, R4, 0x1, PT ;  /* 0x000000010400780c */ /* 0x000fe20003f64270 */
[----:B------:R-:W-:Y:S01]  /*b7b0*/  UIADD3 UR21, UR13, 0x6100, URZ ;  /* 0x000061000d157890 */ /* 0x000fe2000fffe03f */
[----:B------:R-:W-:Y:S01]  /*b7c0*/  ISETP.NE.AND P1, PT, R6, 0x4, PT ;  /* 0x000000040600780c */ /* 0x000fe20003f25270 */
[----:B------:R-:W-:Y:S01]  /*b7d0*/  VIADD R20, R20, 0x40 ;  /* 0x0000004014147836 */ /* 0x000fe20000000000 */
[----:B------:R0:W-:Y:S01]  /*b7e0*/  UTMALDG.3D [UR8], [UR6], desc[UR16] ;  /* 0x00001008060075b4 */ /* 0x0001e20008011000 */
[----:B------:R-:W-:Y:S01]  /*b7f0*/  ULEA UR13, UR27, UR23, 0xe ;  /* 0x000000171b0d7291 */ /* 0x000fe2000f8e703f */
[----:B------:R-:W-:-:S02]  /*b800*/  SEL R12, RZ, 0x1, P1 ;  /* 0x00000001ff0c7807 */ /* 0x000fc40000800000 */
[----:B------:R-:W-:Y:S02]  /*b810*/  SEL R6, R6, RZ, P1 ;  /* 0x000000ff06067207 */ /* 0x000fe40000800000 */
[----:B------:R-:W-:Y:S01]  /*b820*/  LOP3.LUT R5, R5, R12, RZ, 0x3c, !PT ;  /* 0x0000000c05057212 */ /* 0x000fe200078e3cff */
[----:B0-----:R-:W-:Y:S01]  /*b830*/  UMOV UR10, UR24 ;  /* 0x00000018000a7c82 */ /* 0x001fe20008000000 */
[----:B------:R-:W-:Y:S01]  /*b840*/  R2UR UR24, R25 ;  /* 0x00000000191872ca */ /* 0x000fe200000e0000 */
[----:B------:R-:W-:Y:S01]  /*b850*/  UMOV UR8, UR19 ;  /* 0x0000001300087c82 */ /* 0x000fe20008000000 */
[----:B------:R-:W-:Y:S01]  /*b860*/  UIADD3 UR19, UR13, 0x2000, URZ ;  /* 0x000020000d137890 */ /* 0x000fe2000fffe03f */
[----:B------:R0:W-:Y:S02]  /*b870*/  UTMALDG.3D [UR8], [UR6], desc[UR16] ;  /* 0x00001008060075b4 */ /* 0x0001e40008011000 */
[----:B0-----:R-:W-:Y:S01]  /*b880*/  UMOV UR8, UR20 ;  /* 0x0000001400087c82 */ /* 0x001fe20008000000 */
[----:B------:R-:W-:-:S02]  /*b890*/  UMOV UR10, UR25 ;  /* 0x00000019000a7c82 */ /* 0x000fc40008000000 */
[----:B------:R0:W-:Y:S02]  /*b8a0*/  UTMALDG.3D [UR8], [UR6], desc[UR16] ;  /* 0x00001008060075b4 */ /* 0x0001e40008011000 */
[----:B0-----:R-:W-:Y:S01]  /*b8b0*/  UMOV UR8, UR21 ;  /* 0x0000001500087c82 */ /* 0x001fe20008000000 */
[----:B------:R-:W-:Y:S02]  /*b8c0*/  UMOV UR10, UR26 ;  /* 0x0000001a000a7c82 */ /* 0x000fe40008000000 */
[----:B------:R0:W-:Y:S02]  /*b8d0*/  UTMALDG.3D [UR8], [UR6], desc[UR16] ;  /* 0x00001008060075b4 */ /* 0x0001e40008011000 */
[----:B0-----:R-:W-:Y:S01]  /*b8e0*/  UMOV UR8, UR13 ;  /* 0x0000000d00087c82 */ /* 0x001fe20008000000 */
[----:B------:R-:W-:Y:S02]  /*b8f0*/  UMOV UR10, UR30 ;  /* 0x0000001e000a7c82 */ /* 0x000fe40008000000 */
[----:B------:R0:W-:Y:S02]  /*b900*/  UTMALDG.3D [UR8], [UR14], desc[UR16] ;  /* 0x000010080e0075b4 */ /* 0x0001e40008011000 */
[----:B0-----:R-:W-:Y:S01]  /*b910*/  UMOV UR8, UR19 ;  /* 0x0000001300087c82 */ /* 0x001fe20008000000 */
[----:B------:R-:W-:-:S02]  /*b920*/  UMOV UR10, UR24 ;  /* 0x00000018000a7c82 */ /* 0x000fc40008000000 */
[----:B------:R0:W-:Y:S02]  /*b930*/  UTMALDG.3D [UR8], [UR14], desc[UR16] ;  /* 0x000010080e0075b4 */ /* 0x0001e40008011000 */
[----:B0-----:R-:W-:Y:S05]  /*b940*/  @P3 BRA `(.L_x_295) ;  /* 0xfffffff800f83947 */ /* 0x001fea000383ffff */
.L_x_291:
[----:B------:R-:W-:Y:S05]  /*b950*/  BSYNC B1 ;  /* 0x0000000000017941 */ /* 0x000fea0003800000 */
.L_x_290:
[----:B------:R-:W-:Y:S01]  /*b960*/  LOP3.LUT P3, RZ, R11, 0xff, RZ, 0xc0, !PT ;  /* 0x000000ff0bff7812 */ /* 0x000fe2000786c0ff */
[----:B------:R-:W-:Y:S01]  /*b970*/  IMAD.IADD R0, R13, 0x1, R0 ;  /* 0x000000010d007824 */ /* 0x000fe200078e0200 */
[----:B------:R-:W-:Y:S01]  /*b980*/  IADD3 R16, P4, R16, UR28, RZ ;  /* 0x0000001c10107c10 */ /* 0x000fe2000ff9e0ff */
[----:B------:R-:W-:Y:S01]  /*b990*/  ULDC.64 UR6, c[0x0][0x650] ;  /* 0x0001940000067ab9 */ /* 0x000fe20000000a00 */
[----:B------:R-:W-:Y:S01]  /*b9a0*/  BSSY B1, `(.L_x_296) ;  /* 0x000006b000017945 */ /* 0x000fe20003800000 */
[----:B------:R-:W-:Y:S01]  /*b9b0*/  IMAD.MOV.U32 R7, RZ, RZ, -0x1 ;  /* 0xffffffffff077424 */ /* 0x000fe200078e00ff */
[----:B------:R-:W-:Y:S01]  /*b9c0*/  SHF.R.U32.HI R4, RZ, 0x2, R0 ;  /* 0x00000002ff047819 */ /* 0x000fe20000011600 */
[----:B------:R-:W-:Y:S01]  /*b9d0*/  IMAD.MOV.U32 R9, RZ, RZ, -0x1 ;  /* 0xffffffffff097424 */ /* 0x000fe200078e00ff */
[----:B------:R-:W-:Y:S01]  /*b9e0*/  ISETP.GT.U32.AND P1, PT, R0, 0x3, PT ;  /* 0x000000030000780c */ /* 0x000fe20003f24070 */
[----:B------:R-:W-:Y:S01]  /*b9f0*/  IMAD.MOV.U32 R8, RZ, RZ, -0x1 ;  /* 0xffffffffff087424 */ /* 0x000fe200078e00ff */
[----:B------:R-:W-:-:S02]  /*ba00*/  LOP3.LUT R4, R4, 0x1, RZ, 0xc0, !PT ;  /* 0x0000000104047812 */ /* 0x000fc400078ec0ff */
[----:B------:R-:W-:Y:S01]  /*ba10*/  ISETP.LT.U32.AND P1, PT, R13, 0x4, P1 ;  /* 0x000000040d00780c */ /* 0x000fe20000f21070 */
[----:B------:R-:W0:Y:S01]  /*ba20*/  @P3 S2R R6, SR_CgaCtaId ;  /* 0x0000000000063919 */ /* 0x000e220000008800 */
[----:B------:R-:W-:Y:S02]  /*ba30*/  @P3 MOV R5, 0x400 ;  /* 0x0000040000053802 */ /* 0x000fe40000000f00 */
[----:B------:R-:W-:Y:S02]  /*ba40*/  IADD3.X R17, R17, UR18, RZ, P4, !PT ;  /* 0x0000001211117c10 */ /* 0x000fe4000a7fe4ff */
[----:B------:R-:W-:Y:S02]  /*ba50*/  ISETP.GE.U32.AND P4, PT, R16, UR6, PT ;  /* 0x0000000610007c0c */ /* 0x000fe4000bf86070 */
[----:B------:R-:W-:Y:S02]  /*ba60*/  LOP3.LUT R0, R0, 0x3, RZ, 0xc0, !PT ;  /* 0x0000000300007812 */ /* 0x000fe400078ec0ff */
[----:B------:R-:W-:-:S02]  /*ba70*/  PRMT R11, RZ, 0x7610, R11 ;  /* 0x00007610ff0b7816 */ /* 0x000fc4000000000b */
[----:B0-----:R-:W-:-:S04]  /*ba80*/  @P3 LEA R5, R6, R5, 0x18 ;  /* 0x0000000506053211 */ /* 0x001fc800078ec0ff */
[----:B------:R0:W-:Y:S01]  /*ba90*/  @P3 SYNCS.ARRIVE.TRANS64.A1T0 RZ, [R5+URZ+0x58], RZ ;  /* 0x000058ff05ff39a7 */ /* 0x0001e2000810003f */
[----:B------:R-:W-:Y:S02]  /*baa0*/  ISETP.NE.U32.AND P3, PT, R4, 0x1, PT ;  /* 0x000000010400780c */ /* 0x000fe40003f65070 */
[----:B------:R-:W-:Y:S02]  /*bab0*/  SEL R4, RZ, 0x1, !P1 ;  /* 0x00000001ff047807 */ /* 0x000fe40004800000 */
[----:B------:R-:W-:Y:S02]  /*bac0*/  ISETP.GE.U32.AND.EX P1, PT, R17, UR7, PT, P4 ;  /* 0x0000000711007c0c */ /* 0x000fe4000bf26140 */
[----:B------:R-:W-:-:S04]  /*bad0*/  ISETP.GT.U32.AND P3, PT, R13, 0x3, !P3 ;  /* 0x000000030d00780c */ /* 0x000fc80005f64070 */
[----:B0-----:R-:W-:-:S04]  /*bae0*/  SEL R5, RZ, 0x1, !P3 ;  /* 0x00000001ff057807 */ /* 0x001fc80005800000 */
[--C-:B------:R-:W-:Y:S02]  /*baf0*/  LOP3.LUT R3, R5, R3, R4.reuse, 0x96, !PT ;  /* 0x0000000305037212 */ /* 0x100fe400078e9604 */
[----:B------:R-:W-:Y:S01]  /*bb00*/  PRMT R4, RZ, 0x7610, R4 ;  /* 0x00007610ff047816 */ /* 0x000fe20000000004 */
[----:B------:R-:W-:Y:S06]  /*bb10*/  @P1 BRA `(.L_x_297) ;  /* 0x00000004004c1947 */ /* 0x000fec0003800000 */
[----:B------:R-:W-:Y:S01]  /*bb20*/  ULDC.64 UR6, c[0x0][0x628] ;  /* 0x00018a0000067ab9 */ /* 0x000fe20000000a00 */
[----:B------:R-:W0:Y:S01]  /*bb30*/  S2R R14, SR_CTAID.X ;  /* 0x00000000000e7919 */ /* 0x000e220000002500 */
[----:B------:R-:W-:Y:S01]  /*bb40*/  ISETP.NE.U32.AND P1, PT, RZ, UR6, PT ;  /* 0x00000006ff007c0c */ /* 0x000fe2000bf25070 */
[----:B------:R-:W-:Y:S01]  /*bb50*/  ULDC UR9, c[0x0][0x630] ;  /* 0x00018c0000097ab9 */ /* 0x000fe20000000800 */
[----:B------:R-:W-:Y:S01]  /*bb60*/  IMAD.MOV.U32 R4, RZ, RZ, R16 ;  /* 0x000000ffff047224 */ /* 0x000fe200078e0010 */
[----:B------:R-:W1:Y:S01]  /*bb70*/  S2R R12, SR_CTAID.Y ;  /* 0x00000000000c7919 */ /* 0x000e620000002600 */
[----:B------:R-:W-:Y:S02]  /*bb80*/  ISETP.NE.AND.EX P1, PT, RZ, UR7, PT, P1 ;  /* 0x00000007ff007c0c */ /* 0x000fe4000bf25310 */
[----:B------:R-:W-:-:S11]  /*bb90*/  MOV R5, R17 ;  /* 0x0000001100057202 */ /* 0x000fd60000000f00 */
[----:B------:R-:W-:Y:S05]  /*bba0*/  @!P1 BRA `(.L_x_298) ;  /* 0x0000000000289947 */ /* 0x000fea0003800000 */
[----:B------:R-:W-:Y:S02]  /*bbb0*/  ULDC UR8, c[0x0][0x634] ;  /* 0x00018d0000087ab9 */ /* 0x000fe40000000800 */
[----:B------:R-:W-:-:S05]  /*bbc0*/  IADD3 R9, P1, R16, UR8, RZ ;  /* 0x0000000810097c10 */ /* 0x000fca000ff3e0ff */
[----:B------:R-:W-:-:S04]  /*bbd0*/  IMAD.X R15, RZ, RZ, R17, P1 ;  /* 0x000000ffff0f7224 */ /* 0x000fc800008e0611 */
[----:B------:R-:W-:-:S04]  /*bbe0*/  IMAD.WIDE.U32 R6, R15, UR6, RZ ;  /* 0x000000060f067c25 */ /* 0x000fc8000f8e00ff */
[----:B------:R-:W-:-:S04]  /*bbf0*/  IMAD.WIDE.U32 R6, P1, R9, UR7, R6 ;  /* 0x0000000709067c25 */ /* 0x000fc8000f820006 */
[----:B------:R-:W-:-:S04]  /*bc00*/  IMAD.WIDE.U32 R8, R9, UR6, RZ ;  /* 0x0000000609087c25 */ /* 0x000fc8000f8e00ff */
[----:B------:R-:W-:Y:S01]  /*bc10*/  IMAD.X R5, RZ, RZ, RZ, P1 ;  /* 0x000000ffff057224 */ /* 0x000fe200008e06ff */
[----:B------:R-:W-:Y:S01]  /*bc20*/  IADD3 RZ, P1, R9, R6, RZ ;  /* 0x0000000609ff7210 */ /* 0x000fe20007f3e0ff */
[----:B------:R-:W-:-:S04]  /*bc30*/  IMAD.MOV.U32 R4, RZ, RZ, R7 ;  /* 0x000000ffff047224 */ /* 0x000fc800078e0007 */
[----:B------:R-:W-:-:S08]  /*bc40*/  IMAD.WIDE.U32.X R4, R15, UR7, R4, P1 ;  /* 0x000000070f047c25 */ /* 0x000fd000088e0404 */
.L_x_298:
[--C-:B------:R-:W-:Y:S01]  /*bc50*/  SHF.R.U64 R8, R4, UR9, R5.reuse ;  /* 0x0000000904087c19 */ /* 0x100fe20008001205 */
[----:B------:R-:W-:Y:S01]  /*bc60*/  ULDC.64 UR6, c[0x0][0x620] ;  /* 0x0001880000067ab9 */ /* 0x000fe20000000a00 */
[----:B------:R-:W-:Y:S01]  /*bc70*/  SHF.R.U32.HI R4, RZ, UR9, R5 ;  /* 0x00000009ff047c19 */ /* 0x000fe20008011605 */
[----:B------:R-:W2:Y:S01]  /*bc80*/  LDC R25, c[0x0][0x144] ;  /* 0x00005100ff197b82 */ /* 0x000ea20000000800 */
[----:B------:R-:W-:Y:S01]  /*bc90*/  IADD3 R7, P1, RZ, -R8, RZ ;  /* 0x80000008ff077210 */ /* 0x000fe20007f3e0ff */
[----:B------:R-:W-:Y:S01]  /*bca0*/  ULDC.64 UR10, c[0x0][0x640] ;  /* 0x00019000000a7ab9 */ /* 0x000fe20000000a00 */
[----:B0-----:R-:W-:Y:S01]  /*bcb0*/  I2FP.F32.U32 R9, R14 ;  /* 0x0000000e00097245 */ /* 0x001fe20000201000 */
[----:B------:R-:W-:Y:S02]  /*bcc0*/  ULDC UR8, c[0x0][0x608] ;  /* 0x0001820000087ab9 */ /* 0x000fe40000000800 */
[----:B------:R-:W-:Y:S01]  /*bcd0*/  IMAD.X R4, RZ, RZ, ~R4, P1 ;  /* 0x000000ffff047224 */ /* 0x000fe200008e0e04 */
[----:B------:R-:W-:Y:S01]  /*bce0*/  ISETP.NE.U32.AND P1, PT, RZ, UR10, PT ;  /* 0x0000000aff007c0c */ /* 0x000fe2000bf25070 */
[----:B------:R-:W0:Y:S02]  /*bcf0*/  LDC R21, c[0x0][0x148] ;  /* 0x00005200ff157b82 */ /* 0x000e240000000800 */
[----:B------:R-:W-:Y:S01]  /*bd00*/  IMAD R6, R4, UR6, RZ ;  /* 0x0000000604067c24 */ /* 0x000fe2000f8e02ff */
[----:B------:R-:W-:Y:S01]  /*bd10*/  ISETP.NE.AND.EX P1, PT, RZ, UR11, PT, P1 ;  /* 0x0000000bff007c0c */ /* 0x000fe2000bf25310 */
[----:B------:R-:W-:Y:S01]  /*bd20*/  IMAD.WIDE.U32 R4, R7, UR6, R16 ;  /* 0x0000000607047c25 */ /* 0x000fe2000f8e0010 */
[----:B------:R-:W-:-:S03]  /*bd30*/  ULDC UR6, c[0x0][0x150] ;  /* 0x0000540000067ab9 */ /* 0x000fc60000000800 */
[----:B------:R-:W-:Y:S02]  /*bd40*/  IMAD R7, R7, UR7, R6 ;  /* 0x0000000707077c24 */ /* 0x000fe4000f8e0206 */
[----:B------:R-:W-:Y:S01]  /*bd50*/  FMUL R6, R9, UR6 ;  /* 0x0000000609067c20 */ /* 0x000fe20008400000 */
[----:B------:R-:W-:Y:S01]  /*bd60*/  ULDC UR6, c[0x0][0x618] ;  /* 0x0001860000067ab9 */ /* 0x000fe20000000800 */
[----:B------:R-:W-:Y:S01]  /*bd70*/  ULDC UR7, c[0x0][0x154] ;  /* 0x0000550000077ab9 */ /* 0x000fe20000000800 */
[----:B------:R-:W-:-:S03]  /*bd80*/  IMAD.IADD R5, R5, 0x1, R7 ;  /* 0x0000000105057824 */ /* 0x000fc600078e0207 */
[----:B------:R-:W3:Y:S02]  /*bd90*/  F2I.U32.TRUNC.NTZ R6, R6 ;  /* 0x0000000600067305 */ /* 0x000ee4000020f000 */
[----:B------:R-:W-:Y:S02]  /*bda0*/  SHF.R.U64 R9, R4, UR6, R5 ;  /* 0x0000000604097c19 */ /* 0x000fe40008001205 */
[----:B-1----:R-:W-:-:S05]  /*bdb0*/  I2FP.F32.U32 R4, R12 ;  /* 0x0000000c00047245 */ /* 0x002fca0000201000 */
[----:B------:R-:W-:Y:S01]  /*bdc0*/  FMUL R22, R4, UR7 ;  /* 0x0000000704167c20 */ /* 0x000fe20008400000 */
[----:B------:R-:W-:Y:S01]  /*bdd0*/  SHF.R.U32.HI R4, RZ, UR6, R5 ;  /* 0x00000006ff047c19 */ /* 0x000fe20008011605 */
[----:B------:R-:W-:-:S03]  /*bde0*/  ULDC UR6, c[0x0][0x658] ;  /* 0x0001960000067ab9 */ /* 0x000fc60000000800 */
[--C-:B------:R-:W-:Y:S01]  /*bdf0*/  SHF.R.U64 R20, R9, UR8, R4.reuse ;  /* 0x0000000809147c19 */ /* 0x100fe20008001204 */
[----:B------:R-:W1:Y:S01]  /*be00*/  F2I.U32.TRUNC.NTZ R22, R22 ;  /* 0x0000001600167305 */ /* 0x000e62000020f000 */
[----:B------:R-:W-:Y:S01]  /*be10*/  SHF.R.U32.HI R5, RZ, UR8, R4 ;  /* 0x00000008ff057c19 */ /* 0x000fe20008011604 */
[----:B---3--:R-:W-:-:S03]  /*be20*/  IMAD.MOV R6, RZ, RZ, -R6 ;  /* 0x000000ffff067224 */ /* 0x008fc600078e0a06 */
[--C-:B------:R-:W-:Y:S01]  /*be30*/  SHF.R.U64 R15, R20, UR6, R5.reuse ;  /* 0x00000006140f7c19 */ /* 0x100fe20008001205 */
[----:B--2---:R-:W-:Y:S01]  /*be40*/  IMAD R14, R25, R6, R14 ;  /* 0x00000006190e7224 */ /* 0x004fe200078e020e */
[----:B------:R-:W-:-:S03]  /*be50*/  SHF.R.U32.HI R23, RZ, UR6, R5 ;  /* 0x00000006ff177c19 */ /* 0x000fc60008011605 */
[----:B------:R-:W-:Y:S02]  /*be60*/  IMAD.MOV.U32 R4, RZ, RZ, R15 ;  /* 0x000000ffff047224 */ /* 0x000fe400078e000f */
[----:B------:R-:W-:Y:S01]  /*be70*/  IMAD.MOV.U32 R5, RZ, RZ, R23 ;  /* 0x000000ffff057224 */ /* 0x000fe200078e0017 */
[----:B-1----:R-:W-:Y:S06]  /*be80*/  @!P1 BRA `(.L_x_299) ;  /* 0x0000000000289947 */ /* 0x002fec0003800000 */
[----:B------:R-:W-:Y:S02]  /*be90*/  ULDC UR6, c[0x0][0x64c] ;  /* 0x0001930000067ab9 */ /* 0x000fe40000000800 */
[----:B------:R-:W-:-:S04]  /*bea0*/  IADD3 R5, P1, R15, UR6, RZ ;  /* 0x000000060f057c10 */ /* 0x000fc8000ff3e0ff */
[----:B------:R-:W-:-:S05]  /*beb0*/  IADD3.X R23, RZ, R23, RZ, P1, !PT ;  /* 0x00000017ff177210 */ /* 0x000fca0000ffe4ff */
[----:B------:R-:W-:-:S04]  /*bec0*/  IMAD.WIDE.U32 R6, R23, UR10, RZ ;  /* 0x0000000a17067c25 */ /* 0x000fc8000f8e00ff */
[----:B------:R-:W-:-:S04]  /*bed0*/  IMAD.WIDE.U32 R6, P1, R5, UR11, R6 ;  /* 0x0000000b05067c25 */ /* 0x000fc8000f820006 */
[----:B------:R-:W-:-:S04]  /*bee0*/  IMAD.WIDE.U32 R4, R5, UR10, RZ ;  /* 0x0000000a05047c25 */ /* 0x000fc8000f8e00ff */
[----:B------:R-:W-:Y:S01]  /*bef0*/  IMAD.MOV.U32 R4, RZ, RZ, R7 ;  /* 0x000000ffff047224 */ /* 0x000fe200078e0007 */
[----:B------:R-:W-:Y:S01]  /*bf00*/  IADD3 RZ, P3, R5, R6, RZ ;  /* 0x0000000605ff7210 */ /* 0x000fe20007f7e0ff */
[----:B------:R-:W-:-:S04]  /*bf10*/  IMAD.X R5, RZ, RZ, RZ, P1 ;  /* 0x000000ffff057224 */ /* 0x000fc800008e06ff */
[----:B------:R-:W-:-:S08]  /*bf20*/  IMAD.WIDE.U32.X R4, R23, UR11, R4, P3 ;  /* 0x0000000b17047c25 */ /* 0x000fd000098e0404 */
.L_x_299:
[----:B------:R-:W-:Y:S01]  /*bf30*/  ISETP.NE.AND P1, PT, R2, 0x1, PT ;  /* 0x000000010200780c */ /* 0x000fe20003f25270 */
[----:B------:R-:W-:Y:S01]  /*bf40*/  ULDC UR6, c[0x0][0x648] ;  /* 0x0001920000067ab9 */ /* 0x000fe20000000800 */
[----:B------:R-:W-:Y:S01]  /*bf50*/  LOP3.LUT R20, R20, UR22, RZ, 0xc0, !PT ;  /* 0x0000001614147c12 */ /* 0x000fe2000f8ec0ff */
[----:B------:R-:W-:Y:S01]  /*bf60*/  IMAD.MOV R22, RZ, RZ, -R22 ;  /* 0x000000ffff167224 */ /* 0x000fe200078e0a16 */
[----:B------:R-:W-:Y:S01]  /*bf70*/  SHF.R.U64 R5, R4, UR6, R5 ;  /* 0x0000000604057c19 */ /* 0x000fe20008001205 */
[----:B------:R-:W-:Y:S01]  /*bf80*/  ULDC UR6, c[0x0][0x638] ;  /* 0x00018e0000067ab9 */ /* 0x000fe20000000800 */
[----:B------:R-:W-:Y:S01]  /*bf90*/  LOP3.LUT R6, R9, UR4, RZ, 0xc0, !PT ;  /* 0x0000000409067c12 */ /* 0x000fe2000f8ec0ff */
[----:B------:R-:W-:Y:S02]  /*bfa0*/  ULDC UR7, c[0x0][0x610] ;  /* 0x0001840000077ab9 */ /* 0x000fe40000000800 */
[----:B------:R-:W-:Y:S02]  /*bfb0*/  IMAD.MOV R4, RZ, RZ, -R5 ;  /* 0x000000ffff047224 */ /* 0x000fe400078e0a05 */
[----:B------:R-:W-:-:S02]  /*bfc0*/  IMAD R5, R5, UR5, R20 ;  /* 0x0000000505057c24 */ /* 0x000fc4000f8e0214 */
[----:B0-----:R-:W-:Y:S02]  /*bfd0*/  @P1 IMAD R14, R21, R22, R12 ;  /* 0x00000016150e1224 */ /* 0x001fe400078e020c */
[----:B------:R-:W-:Y:S01]  /*bfe0*/  IMAD R15, R4, UR6, R15 ;  /* 0x00000006040f7c24 */ /* 0x000fe2000f8e020f */
[----:B------:R-:W-:Y:S01]  /*bff0*/  ULDC UR6, c[0x0][0x600] ;  /* 0x0001800000067ab9 */ /* 0x000fe20000000800 */
[----:B------:R-:W-:Y:S02]  /*c000*/  IMAD R14, R5, UR7, R14 ;  /* 0x00000007050e7c24 */ /* 0x000fe4000f8e020e */
[----:B------:R-:W-:Y:S02]  /*c010*/  IMAD R15, R15, UR6, R6 ;  /* 0x000000060f0f7c24 */ /* 0x000fe4000f8e0206 */
[----:B------:R-:W-:-:S03]  /*c020*/  IMAD.MOV.U32 R4, RZ, RZ, 0x1 ;  /* 0x00000001ff047424 */ /* 0x000fc600078e00ff */
[----:B------:R-:W-:Y:S02]  /*c030*/  SEL R9, R15, R14, !P1 ;  /* 0x0000000e0f097207 */ /* 0x000fe40004800000 */
[----:B------:R-:W-:-:S07]  /*c040*/  SEL R7, R14, R15, !P1 ;  /* 0x0000000f0e077207 */ /* 0x000fce0004800000 */
.L_x_297:
[----:B------:R-:W-:Y:S05]  /*c050*/  BSYNC B1 ;  /* 0x0000000000017941 */ /* 0x000fea0003800000 */
.L_x_296:
[----:B------:R-:W-:-:S13]  /*c060*/  LOP3.LUT P1, RZ, R4, 0xff, RZ, 0xc0, !PT ;  /* 0x000000ff04ff7812 */ /* 0x000fda000782c0ff */
[----:B------:R-:W-:Y:S05]  /*c070*/  @P1 BRA `(.L_x_300) ;  /* 0xfffffff000e41947 */ /* 0x000fea000383ffff */
[----:B------:R-:W-:Y:S05]  /*c080*/  BSYNC B0 ;  /* 0x0000000000007941 */ /* 0x000fea0003800000 */
.L_x_288:
[----:B------:R-:W-:-:S03]  /*c090*/  UMOV UR6, 0xffffffff ;  /* 0xffffffff00067882 */ /* 0x000fc60000000000 */
[----:B------:R-:W-:Y:S05]  /*c0a0*/  BRA.DIV UR6, `(.L_x_301) ;  /* 0x0000000606187947 */ /* 0x000fea000b800000 */
[----:B------:R-:W-:-:S13]  /*c0b0*/  ELECT P6, URZ, PT ;  /* 0x00000000003f782f */ /* 0x000fda00038c0000 */
.L_x_315:
[----:B------:R-:W-:Y:S04]  /*c0c0*/  BSSY B0, `(.L_x_302) ;  /* 0x000002b000007945 */ /* 0x000fe80003800000 */
[----:B------:R-:W-:Y:S05]  /*c0d0*/  @!P6 BRA `(.L_x_303) ;  /* 0x0000000000a4e947 */ /* 0x000fea0003800000 */
[----:B------:R-:W-:-:S04]  /*c0e0*/  LOP3.LUT R19, R19, 0x2, RZ, 0xfc, !PT ;  /* 0x0000000213137812 */ /* 0x000fc800078efcff */
[----:B------:R-:W-:-:S13]  /*c0f0*/  ISETP.NE.AND P0, PT, R19, 0x3, PT ;  /* 0x000000031300780c */ /* 0x000fda0003f05270 */
[----:B------:R-:W-:Y:S05]  /*c100*/  @!P0 BRA `(.L_x_304) ;  /* 0x0000000000048947 */ /* 0x000fea0003800000 */
[----:B------:R-:W-:Y:S01]  /*c110*/  BPT.TRAP 0x1 ;  /* 0x000000040000795c */ /* 0x000fe20000300000 */
.L_x_304:
[----:B------:R-:W0:Y:S01]  /*c120*/  S2R R5, SR_CgaCtaId ;  /* 0x0000000000057919 */ /* 0x000e220000008800 */
[----:B------:R-:W-:Y:S02]  /*c130*/  MOV R2, 0x400 ;  /* 0x0000040000027802 */ /* 0x000fe40000000f00 */
[----:B------:R-:W-:Y:S02]  /*c140*/  SHF.L.U32 R4, R3, 0x1f, RZ ;  /* 0x0000001f03047819 */ /* 0x000fe400000006ff */
[----:B0-----:R-:W-:-:S05]  /*c150*/  LEA R5, R5, R2, 0x18 ;  /* 0x0000000205057211 */ /* 0x001fca00078ec0ff */
[----:B------:R-:W-:-:S04]  /*c160*/  VIADD R5, R5, 0x20 ;  /* 0x0000002005057836 */ /* 0x000fc80000000000 */
[C---:B------:R-:W-:Y:S02]  /*c170*/  IMAD R7, R0.reuse, 0x8, R5 ;  /* 0x0000000800077824 */ /* 0x040fe400078e0205 */
[----:B------:R-:W-:Y:S02]  /*c180*/  VIADD R0, R0, 0x1 ;  /* 0x0000000100007836 */ /* 0x000fe40000000000 */
[----:B------:R-:W0:Y:S03]  /*c190*/  SYNCS.PHASECHK.TRANS64.TRYWAIT P0, [R7+URZ], R4 ;  /* 0x00000004070075a7 */ /* 0x000e26000800017f */
[----:B------:R-:W-:-:S04]  /*c1a0*/  ISETP.NE.AND P1, PT, R0, 0x4, PT ;  /* 0x000000040000780c */ /* 0x000fc80003f25270 */
[----:B------:R-:W-:Y:S02]  /*c1b0*/  SEL R2, RZ, 0x1, P1 ;  /* 0x00000001ff027807 */ /* 0x000fe40000800000 */
[----:B------:R-:W-:Y:S02]  /*c1c0*/  SEL R0, R0, RZ, P1 ;  /* 0x000000ff00007207 */ /* 0x000fe40000800000 */
[----:B------:R-:W-:Y:S02]  /*c1d0*/  LOP3.LUT R9, R3, R2, RZ, 0x3c, !PT ;  /* 0x0000000203097212 */ /* 0x000fe400078e3cff */
[----:B------:R-:W-:Y:S02]  /*c1e0*/  LEA R6, R0, R5, 0x3 ;  /* 0x0000000500067211 */ /* 0x000fe400078e18ff */
[----:B------:R-:W-:Y:S01]  /*c1f0*/  SHF.L.U32 R3, R9, 0x1f, RZ ;  /* 0x0000001f09037819 */ /* 0x000fe200000006ff */
[----:B0-----:R-:W-:Y:S06]  /*c200*/  @!P0 BRA `(.L_x_305) ;  /* 0x0000000000e08947 */ /* 0x001fec0003800000 */
.L_x_316:
[----:B------:R-:W1:Y:S01]  /*c210*/  SYNCS.PHASECHK.TRANS64.TRYWAIT P0, [R6+URZ], R3 ;  /* 0x00000003060075a7 */ /* 0x000e62000800017f */
[----:B------:R-:W-:-:S05]  /*c220*/  VIADD R0, R0, 0x1 ;  /* 0x0000000100007836 */ /* 0x000fca0000000000 */
[----:B------:R-:W-:-:S04]  /*c230*/  ISETP.NE.AND P1, PT, R0, 0x4, PT ;  /* 0x000000040000780c */ /* 0x000fc80003f25270 */
[----:B------:R-:W-:Y:S02]  /*c240*/  SEL R2, RZ, 0x1, P1 ;  /* 0x00000001ff027807 */ /* 0x000fe40000800000 */
[----:B------:R-:W-:Y:S02]  /*c250*/  SEL R0, R0, RZ, P1 ;  /* 0x000000ff00007207 */ /* 0x000fe40000800000 */
[----:B------:R-:W-:-:S03]  /*c260*/  LOP3.LUT R9, R9, R2, RZ, 0x3c, !PT ;  /* 0x0000000209097212 */ /* 0x000fc600078e3cff */
[----:B0-----:R-:W-:Y:S01]  /*c270*/  IMAD R7, R0, 0x8, R5 ;  /* 0x0000000800077824 */ /* 0x001fe200078e0205 */
[----:B------:R-:W-:Y:S01]  /*c280*/  SHF.L.U32 R4, R9, 0x1f, RZ ;  /* 0x0000001f09047819 */ /* 0x000fe200000006ff */
[----:B-1----:R-:W-:Y:S06]  /*c290*/  @!P0 BRA `(.L_x_306) ;  /* 0x0000000000d08947 */ /* 0x002fec0003800000 */
.L_x_317:
[----:B------:R-:W1:Y:S01]  /*c2a0*/  SYNCS.PHASECHK.TRANS64.TRYWAIT P0, [R7+URZ], R4 ;  /* 0x00000004070075a7 */ /* 0x000e62000800017f */
[----:B------:R-:W-:-:S05]  /*c2b0*/  VIADD R0, R0, 0x1 ;  /* 0x0000000100007836 */ /* 0x000fca0000000000 */
[----:B------:R-:W-:-:S04]  /*c2c0*/  ISETP.NE.AND P1, PT, R0, 0x4, PT ;  /* 0x000000040000780c */ /* 0x000fc80003f25270 */
[----:B------:R-:W-:Y:S02]  /*c2d0*/  SEL R2, RZ, 0x1, P1 ;  /* 0x00000001ff027807 */ /* 0x000fe40000800000 */
[----:B------:R-:W-:Y:S02]  /*c2e0*/  SEL R0, R0, RZ, P1 ;  /* 0x000000ff00007207 */ /* 0x000fe40000800000 */
[----:B------:R-:W-:Y:S01]  /*c2f0*/  LOP3.LUT R2, R9, R2, RZ, 0x3c, !PT ;  /* 0x0000000209027212 */ /* 0x000fe200078e3cff */
[----:B-1----:R-:W-:Y:S06]  /*c300*/  @!P0 BRA `(.L_x_307) ;  /* 0x0000000000c88947 */ /* 0x002fec0003800000 */
.L_x_318:
[----:B------:R-:W-:Y:S01]  /*c310*/  IMAD R5, R0, 0x8, R5 ;  /* 0x0000000800057824 */ /* 0x000fe200078e0205 */
[----:B------:R-:W-:-:S07]  /*c320*/  SHF.L.U32 R0, R2, 0x1f, RZ ;  /* 0x0000001f02007819 */ /* 0x000fce00000006ff */
.L_x_308:
[----:B--2---:R2:W3:Y:S02]  /*c330*/  SYNCS.PHASECHK.TRANS64.TRYWAIT P0, [R5+URZ], R0 ;  /* 0x00000000050075a7 */ /* 0x0044e4000800017f */
[----:B---3--:R-:W-:Y:S05]  /*c340*/  @!P0 NANOSLEEP.SYNCS 0x989680 ;  /* 0x009896800000895d */ /* 0x008fea0003900000 */
[----:B------:R-:W3:Y:S02]  /*c350*/  @!P0 SYNCS.PHASECHK.TRANS64 P0, [R5+URZ], R0 ;  /* 0x00000000050085a7 */ /* 0x000ee4000800007f */
[----:B---3--:R-:W-:Y:S05]  /*c360*/  @!P0 BRA `(.L_x_308) ;  /* 0xfffffffc00f08947 */ /* 0x008fea000383ffff */
.L_x_303:
[----:B------:R-:W-:Y:S05]  /*c370*/  BSYNC B0 ;  /* 0x0000000000007941 */ /* 0x000fea0003800000 */
.L_x_302:
[----:B------:R-:W-:Y:S05]  /*c380*/  EXIT ;  /* 0x000000000000794d */ /* 0x000fea0003800000 */
.L_x_17:
[----:B---3--:R3:W4:Y:S02]  /*c390*/  SYNCS.PHASECHK.TRANS64.TRYWAIT P1, [R3+URZ], R0 ;  /* 0x00000000030075a7 */ /* 0x008724000802017f */
[----:B----4-:R-:W-:Y:S05]  /*c3a0*/  @!P1 NANOSLEEP.SYNCS 0x989680 ;  /* 0x009896800000995d */ /* 0x010fea0003900000 */
[----:B------:R-:W4:Y:S02]  /*c3b0*/  @!P1 SYNCS.PHASECHK.TRANS64 P1, [R3+URZ], R0 ;  /* 0x00000000030095a7 */ /* 0x000f24000802007f */
[----:B----4-:R-:W-:Y:S05]  /*c3c0*/  @!P1 BRA `(.L_x_17) ;  /* 0xfffffffc00f09947 */ /* 0x010fea000383ffff */
[----:B------:R-:W-:Y:S05]  /*c3d0*/  BRA `(.L_x_16) ;  /* 0xffffff4c008c7947 */ /* 0x000fea000383ffff */
.L_x_22:
[----:B-1----:R-:W-:-:S04]  /*c3e0*/  IMAD.U32 R4, RZ, RZ, UR7 ;  /* 0x00000007ff047e24 */ /* 0x002fc8000f8e00ff */
[----:B------:R1:W2:Y:S03]  /*c3f0*/  SYNCS.PHASECHK.TRANS64.TRYWAIT P1, [R4+URZ], R3 ;  /* 0x00000003040075a7 */ /* 0x0002a6000802017f */
[----:B--2---:R-:W-:Y:S05]  /*c400*/  @!P1 NANOSLEEP.SYNCS 0x989680 ;  /* 0x009896800000995d */ /* 0x004fea0003900000 */
[----:B------:R-:W2:Y:S02]  /*c410*/  @!P1 SYNCS.PHASECHK.TRANS64 P1, [R4+URZ], R3 ;  /* 0x00000003040095a7 */ /* 0x000ea4000802007f */
[----:B--2---:R-:W-:Y:S05]  /*c420*/  @!P1 BRA `(.L_x_22) ;  /* 0xfffffffc00ec9947 */ /* 0x004fea000383ffff */
[----:B------:R-:W-:Y:S05]  /*c430*/  BRA `(.L_x_21) ;  /* 0xffffff5000b87947 */ /* 0x000fea000383ffff */
.L_x_289:
[----:B------:R-:W-:Y:S01]  /*c440*/  BSSY B1, `(.L_x_309) ;  /* 0x0000006000017945 */ /* 0x000fe20003800000 */
[----:B------:R-:W-:-:S07]  /*c450*/  IMAD.MOV.U32 R15, RZ, RZ, -0x1 ;  /* 0xffffffffff0f7424 */ /* 0x000fce00078e00ff */
[----:B------:R-:W-:Y:S05]  /*c460*/  WARPSYNC.COLLECTIVE R15, `(.L_x_310) ;  /* 0x000000000f0c7348 */ /* 0x000fea0003c00000 */
[----:B------:R-:W-:Y:S02]  /*c470*/  ELECT P6, UR62, PT ;  /* 0x00000000003e782f */ /* 0x000fe400038c0000 */
[----:B------:R-:W-:Y:S01]  /*c480*/  MOV R14, UR62 ;  /* 0x0000003e000e7c02 */ /* 0x000fe20008000f00 */
[----:B------:R-:W-:Y:S10]  /*c490*/  ENDCOLLECTIVE ;  /* 0x000000000000791b */ /* 0x000ff40003800000 */
.L_x_310:
[----:B------:R-:W-:Y:S05]  /*c4a0*/  BSYNC B1 ;  /* 0x0000000000017941 */ /* 0x000fea0003800000 */
.L_x_309:
[----:B------:R-:W-:Y:S05]  /*c4b0*/  BRA `(.L_x_311) ;  /* 0xffffffec00e07947 */ /* 0x000fea000383ffff */
.L_x_292:
[----:B0-----:R0:W1:Y:S02]  /*c4c0*/  SYNCS.PHASECHK.TRANS64.TRYWAIT P1, [R12+URZ+0x20], R7 ;  /* 0x000020070c0075a7 */ /* 0x001064000802017f */
[----:B-1----:R-:W-:Y:S05]  /*c4d0*/  @!P1 NANOSLEEP.SYNCS 0x989680 ;  /* 0x009896800000995d */ /* 0x002fea0003900000 */
[----:B------:R-:W1:Y:S02]  /*c4e0*/  @!P1 SYNCS.PHASECHK.TRANS64 P1, [R12+URZ+0x20], R7 ;  /* 0x000020070c0095a7 */ /* 0x000e64000802007f */
[----:B-1----:R-:W-:Y:S05]  /*c4f0*/  @!P1 BRA `(.L_x_292) ;  /* 0xfffffffc00f09947 */ /* 0x002fea000383ffff */
[----:B------:R-:W-:Y:S05]  /*c500*/  BRA `(.L_x_312) ;  /* 0xfffffff000287947 */ /* 0x000fea000383ffff */
.L_x_301:
[----:B------:R-:W-:Y:S01]  /*c510*/  BSSY B0, `(.L_x_313) ;  /* 0x0000006000007945 */ /* 0x000fe20003800000 */
[----:B------:R-:W-:-:S07]  /*c520*/  IMAD.MOV.U32 R15, RZ, RZ, -0x1 ;  /* 0xffffffffff0f7424 */ /* 0x000fce00078e00ff */
[----:B------:R-:W-:Y:S05]  /*c530*/  WARPSYNC.COLLECTIVE R15, `(.L_x_314) ;  /* 0x000000000f0c7348 */ /* 0x000fea0003c00000 */
[----:B------:R-:W-:Y:S02]  /*c540*/  ELECT P6, UR62, PT ;  /* 0x00000000003e782f */ /* 0x000fe400038c0000 */
[----:B------:R-:W-:Y:S01]  /*c550*/  MOV R14, UR62 ;  /* 0x0000003e000e7c02 */ /* 0x000fe20008000f00 */
[----:B------:R-:W-:Y:S10]  /*c560*/  ENDCOLLECTIVE ;  /* 0x000000000000791b */ /* 0x000ff40003800000 */
.L_x_314:
[----:B------:R-:W-:Y:S05]  /*c570*/  BSYNC B0 ;  /* 0x0000000000007941 */ /* 0x000fea0003800000 */
.L_x_313:
[----:B------:R-:W-:Y:S05]  /*c580*/  BRA `(.L_x_315) ;  /* 0xfffffff800cc7947 */ /* 0x000fea000383ffff */
.L_x_305:
[----:B0-----:R0:W1:Y:S02]  /*c590*/  SYNCS.PHASECHK.TRANS64.TRYWAIT P0, [R7+URZ], R4 ;  /* 0x00000004070075a7 */ /* 0x001064000800017f */
[----:B-1----:R-:W-:Y:S05]  /*c5a0*/  @!P0 NANOSLEEP.SYNCS 0x989680 ;  /* 0x009896800000895d */ /* 0x002fea0003900000 */
[----:B------:R-:W1:Y:S02]  /*c5b0*/  @!P0 SYNCS.PHASECHK.TRANS64 P0, [R7+URZ], R4 ;  /* 0x00000004070085a7 */ /* 0x000e64000800007f */
[----:B-1----:R-:W-:Y:S05]  /*c5c0*/  @!P0 BRA `(.L_x_305) ;  /* 0xfffffffc00f08947 */ /* 0x002fea000383ffff */
[----:B------:R-:W-:Y:S05]  /*c5d0*/  BRA `(.L_x_316) ;  /* 0xfffffffc000c7947 */ /* 0x000fea000383ffff */
.L_x_306:
[----:B0-----:R0:W1:Y:S02]  /*c5e0*/  SYNCS.PHASECHK.TRANS64.TRYWAIT P0, [R6+URZ], R3 ;  /* 0x00000003060075a7 */ /* 0x001064000800017f */
[----:B-1----:R-:W-:Y:S05]  /*c5f0*/  @!P0 NANOSLEEP.SYNCS 0x989680 ;  /* 0x009896800000895d */ /* 0x002fea0003900000 */
[----:B------:R-:W1:Y:S02]  /*c600*/  @!P0 SYNCS.PHASECHK.TRANS64 P0, [R6+URZ], R3 ;  /* 0x00000003060085a7 */ /* 0x000e64000800007f */
[----:B-1----:R-:W-:Y:S05]  /*c610*/  @!P0 BRA `(.L_x_306) ;  /* 0xfffffffc00f08947 */ /* 0x002fea000383ffff */
[----:B------:R-:W-:Y:S05]  /*c620*/  BRA `(.L_x_317) ;  /* 0xfffffffc001c7947 */ /* 0x000fea000383ffff */
.L_x_307:
[----:B-1----:R1:W2:Y:S02]  /*c630*/  SYNCS.PHASECHK.TRANS64.TRYWAIT P0, [R7+URZ], R4 ;  /* 0x00000004070075a7 */ /* 0x0022a4000800017f */
[----:B--2---:R-:W-:Y:S05]  /*c640*/  @!P0 NANOSLEEP.SYNCS 0x989680 ;  /* 0x009896800000895d */ /* 0x004fea0003900000 */
[----:B------:R-:W2:Y:S02]  /*c650*/  @!P0 SYNCS.PHASECHK.TRANS64 P0, [R7+URZ], R4 ;  /* 0x00000004070085a7 */ /* 0x000ea4000800007f */
[----:B--2---:R-:W-:Y:S05]  /*c660*/  @!P0 BRA `(.L_x_307) ;  /* 0xfffffffc00f08947 */ /* 0x004fea000383ffff */
[----:B------:R-:W-:Y:S05]  /*c670*/  BRA `(.L_x_318) ;  /* 0xfffffffc00247947 */ /* 0x000fea000383ffff */
.L_x_319:
[----:B------:R-:W-:-:S00]  /*c680*/  BRA `(.L_x_319) ;  /* 0xfffffffc00fc7947 */ /* 0x000fc0000383ffff */
[----:B------:R-:W-:-:S00]  /*c690*/  NOP ;  /* 0x0000000000007918 */ /* 0x000fc00000000000 */
        /* <DEDUP_REMOVED lines=14> */
.L_x_320:


//--------------------- .nv.global.init           --------------------------
	.section	.nv.global.init,"aw",@progbits
.nv.global.init:
	.type		$str$22,@object
	.size		$str$22,($str$23 - $str$22)
$str$22:
        /*0000*/ 	.byte	0x6b, 0x5f, 0x74, 0x69, 0x6c, 0x65, 0x5f, 0x63, 0x6f, 0x75, 0x6e, 0x74, 0x20, 0x3e, 0x3d, 0x20
        /*0010*/ 	.byte	0x31, 0x00
	.type		$str$23,@object
	.size		$str$23,(__unnamed_1 - $str$23)
$str$23:
        /*0012*/ 	.byte	0x2f, 0x74, 0x6d, 0x70, 0x2f, 0x63, 0x75, 0x74, 0x6c, 0x61, 0x73, 0x73, 0x5f, 0x73, 0x77, 0x65
        /*0022*/ 	.byte	0x65, 0x70, 0x5f, 0x73, 0x72, 0x63, 0x2f, 0x69, 0x6e, 0x63, 0x6c, 0x75, 0x64, 0x65, 0x2f, 0x63
        /*0032*/ 	.byte	0x75, 0x74, 0x6c, 0x61, 0x73, 0x73, 0x2f, 0x67, 0x65, 0x6d, 0x6d, 0x2f, 0x63, 0x6f, 0x6c, 0x6c
        /*0042*/ 	.byte	0x65, 0x63, 0x74, 0x69, 0x76, 0x65, 0x2f, 0x73, 0x6d, 0x39, 0x30, 0x5f, 0x6d, 0x6d, 0x61, 0x5f
        /*0052*/ 	.byte	0x74, 0x6d, 0x61, 0x5f, 0x67, 0x6d, 0x6d, 0x61, 0x5f, 0x73, 0x73, 0x5f, 0x77, 0x61, 0x72, 0x70
        /*0062*/ 	.byte	0x73, 0x70, 0x65, 0x63, 0x69, 0x61, 0x6c, 0x69, 0x7a, 0x65, 0x64, 0x2e, 0x68, 0x70, 0x70, 0x00
	.type		__unnamed_1,@object
	.size		__unnamed_1,(.L_0 - __unnamed_1)
__unnamed_1:
        /*0072*/ 	.byte	0x76, 0x6f, 0x69, 0x64, 0x20, 0x63, 0x75, 0x74, 0x6c, 0x61, 0x73, 0x73, 0x3a, 0x3a, 0x67, 0x65
        /* <DEDUP_REMOVED lines=180> */
        /*0bc2*/ 	.byte	0x64, 0x65, 0x6e, 0x74, 0x69, 0x74, 0x79, 0x5d, 0x00
.L_0:


//--------------------- .nv.shared._ZN7cutlass13device_kernelINS_4gemm6kernel13GemmUniversalIN4cute5tupleIJiiiiEEENS1_10collective13CollectiveMmaINS1_34MainloopSm90TmaGmmaWarpSpecializedILi4ENS5_IJNS4_1CILi1EEESB_SB_EEENS1_35KernelTmaWarpSpecializedCooperativeEEENS5_IJNSA_ILi256EEENSA_ILi128EEENSA_ILi64EEEEEENS_10bfloat16_tENS5_IJSB_llEEESJ_SK_NS4_8TiledMMAINS4_8MMA_AtomIJNS4_4SM904GMMA28MMA_64x128x16_F32BF16BF16_SSILNSO_5MajorE1ELSQ_1ELNSO_7ScaleInE1ELSR_1EEEEEENS4_6LayoutINS5_IJNSA_ILi2EEESB_SB_EEENS5_IJSB_NSA_ILi0EEESX_EEEEENS5_IJNS4_10UnderscoreES10_S10_EEEEENS4_13SM90_TMA_LOADENS4_14ComposedLayoutINS4_7SwizzleILi3ELi4ELi3EEENS4_18smem_ptr_flag_bitsILi16EEENSU_INS5_IJSH_NSA_ILi8EEEEEENS5_IJSB_SH_EEEEEEEvNS4_8identityES13_S1D_vS1E_EENS_8epilogue10collective6detail29Sm90TmaWarpSpecializedAdapterINS1H_15DefaultEpilogueISJ_NS5_IJlSB_lEEES1L_NS1G_6thread17LinearCombinationISJ_Li1EffLNS1M_9ScaleType4KindE0ELNS_15FloatRoundStyleE2ESJ_EENS1_15EpilogueDefaultEEEEEvvEEEEvNT_6ParamsE --------------------------
	.section	.nv.shared._ZN7cutlass13device_kernelINS_4gemm6kernel13GemmUniversalIN4cute5tupleIJiiiiEEENS1_10collective13CollectiveMmaINS1_34MainloopSm90TmaGmmaWarpSpecializedILi4ENS5_IJNS4_1CILi1EEESB_SB_EEENS1_35KernelTmaWarpSpecializedCooperativeEEENS5_IJNSA_ILi256EEENSA_ILi128EEENSA_ILi64EEEEEENS_10bfloat16_tENS5_IJSB_llEEESJ_SK_NS4_8TiledMMAINS4_8MMA_AtomIJNS4_4SM904GMMA28MMA_64x128x16_F32BF16BF16_SSILNSO_5MajorE1ELSQ_1ELNSO_7ScaleInE1ELSR_1EEEEEENS4_6LayoutINS5_IJNSA_ILi2EEESB_SB_EEENS5_IJSB_NSA_ILi0EEESX_EEEEENS5_IJNS4_10UnderscoreES10_S10_EEEEENS4_13SM90_TMA_LOADENS4_14ComposedLayoutINS4_7SwizzleILi3ELi4ELi3EEENS4_18smem_ptr_flag_bitsILi16EEENSU_INS5_IJSH_NSA_ILi8EEEEEENS5_IJSB_SH_EEEEEEEvNS4_8identityES13_S1D_vS1E_EENS_8epilogue10collective6detail29Sm90TmaWarpSpecializedAdapterINS1H_15DefaultEpilogueISJ_NS5_IJlSB_lEEES1L_NS1G_6thread17LinearCombinationISJ_Li1EffLNS1M_9ScaleType4KindE0ELNS_15FloatRoundStyleE2ESJ_EENS1_15EpilogueDefaultEEEEEvvEEEEvNT_6ParamsE,"aw",@nobits
	.sectionflags	@""
	.align	16
	.zero		1024


//--------------------- .nv.shared.reserved.0     --------------------------
	.section	.nv.shared.reserved.0,"aw",@nobits
	.weak		__nv_reservedSMEM_offset_0_alias
	.size		__nv_reservedSMEM_offset_0_alias, 0, 0
	.other		__nv_reservedSMEM_offset_0_alias,@"STO_CUDA_RESERVED_SHARED STV_DEFAULT"
__nv_reservedSMEM_offset_0_alias:
	.zero		0


//--------------------- .nv.global                --------------------------
	.section	.nv.global,"aw",@nobits
.nv.global:
	.type		_ZN40_INTERNAL_e7e6ecd8_4_k_cu_477840d5_173964cute1_E,@object
	.size		_ZN40_INTERNAL_e7e6ecd8_4_k_cu_477840d5_173964cute1_E,(_ZN40_INTERNAL_e7e6ecd8_4_k_cu_477840d5_173964cuda3std3__45__cpo6cbeginE - _ZN40_INTERNAL_e7e6ecd8_4_k_cu_477840d5_173964cute1_E)
_ZN40_INTERNAL_e7e6ecd8_4_k_cu_477840d5_173964cute1_E:
	.zero		1
	.type		_ZN40_INTERNAL_e7e6ecd8_4_k_cu_477840d5_173964cuda3std3__45__cpo6cbeginE,@object
	.size		_ZN40_INTERNAL_e7e6ecd8_4_k_cu_477840d5_173964cuda3std3__45__cpo6cbeginE,(_ZN40_INTERNAL_e7e6ecd8_4_k_cu_477840d5_173964cuda3std3__48in_placeE - _ZN40_INTERNAL_e7e6ecd8_4_k_cu_477840d5_173964cuda3std3__45__cpo6cbeginE)
_ZN40_INTERNAL_e7e6ecd8_4_k_cu_477840d5_173964cuda3std3__45__cpo6cbeginE:
	.zero		1
	.type		_ZN40_INTERNAL_e7e6ecd8_4_k_cu_477840d5_173964cuda3std3__48in_placeE,@object
	.size		_ZN40_INTERNAL_e7e6ecd8_4_k_cu_477840d5_173964cuda3std3__48in_placeE,(_ZN40_INTERNAL_e7e6ecd8_4_k_cu_477840d5_173964cuda3std6ranges3__45__cpo9iter_moveE - _ZN40_INTERNAL_e7e6ecd8_4_k_cu_477840d5_173964cuda3std3__48in_placeE)
_ZN40_INTERNAL_e7e6ecd8_4_k_cu_477840d5_173964cuda3std3__48in_placeE:
	.zero		1
	.type		_ZN40_INTERNAL_e7e6ecd8_4_k_cu_477840d5_173964cuda3std6ranges3__45__cpo9iter_moveE,@object
	.size		_ZN40_INTERNAL_e7e6ecd8_4_k_cu_477840d5_173964cuda3std6ranges3__45__cpo9iter_moveE,(_ZN40_INTERNAL_e7e6ecd8_4_k_cu_477840d5_173964cuda3std3__45__cpo5beginE - _ZN40_INTERNAL_e7e6ecd8_4_k_cu_477840d5_173964cuda3std6ranges3__45__cpo9iter_moveE)
_ZN40_INTERNAL_e7e6ecd8_4_k_cu_477840d5_173964cuda3std6ranges3__45__cpo9iter_moveE:
	.zero		1
	.type		_ZN40_INTERNAL_e7e6ecd8_4_k_cu_477840d5_173964cuda3std3__45__cpo5beginE,@object
	.size		_ZN40_INTERNAL_e7e6ecd8_4_k_cu_477840d5_173964cuda3std3__45__cpo5beginE,(_ZN40_INTERNAL_e7e6ecd8_4_k_cu_477840d5_173964cuda3std3__442_GLOBAL__N__e7e6ecd8_4_k_cu_477840d5_173966ignoreE - _ZN40_INTERNAL_e7e6ecd8_4_k_cu_477840d5_173964cuda3std3__45__cpo5beginE)
_ZN40_INTERNAL_e7e6ecd8_4_k_cu_477840d5_173964cuda3std3__45__cpo5beginE:
	.zero		1
	.type		_ZN40_INTERNAL_e7e6ecd8_4_k_cu_477840d5_173964cuda3std3__442_GLOBAL__N__e7e6ecd8_4_k_cu_477840d5_173966ignoreE,@object
	.size		_ZN40_INTERNAL_e7e6ecd8_4_k_cu_477840d5_173964cuda3std3__442_GLOBAL__N__e7e6ecd8_4_k_cu_477840d5_173966ignoreE,(_ZN40_INTERNAL_e7e6ecd8_4_k_cu_477840d5_173964cute7productE - _ZN40_INTERNAL_e7e6ecd8_4_k_cu_477840d5_173964cuda3std3__442_GLOBAL__N__e7e6ecd8_4_k_cu_477840d5_173966ignoreE)
_ZN40_INTERNAL_e7e6ecd8_4_k_cu_477840d5_173964cuda3std3__442_GLOBAL__N__e7e6ecd8_4_k_cu_477840d5_173966ignoreE:
	.zero		1
	.type		_ZN40_INTERNAL_e7e6ecd8_4_k_cu_477840d5_173964cute7productE,@object
	.size		_ZN40_INTERNAL_e7e6ecd8_4_k_cu_477840d5_173964cute7productE,(_ZN40_INTERNAL_e7e6ecd8_4_k_cu_477840d5_173964cuda3std3__45__cpo3endE - _ZN40_INTERNAL_e7e6ecd8_4_k_cu_477840d5_173964cute7productE)
_ZN40_INTERNAL_e7e6ecd8_4_k_cu_477840d5_173964cute7productE:
	.zero		1
	.type		_ZN40_INTERNAL_e7e6ecd8_4_k_cu_477840d5_173964cuda3std3__45__cpo3endE,@object
	.size		_ZN40_INTERNAL_e7e6ecd8_4_k_cu_477840d5_173964cuda3std3__45__cpo3endE,(_ZN40_INTERNAL_e7e6ecd8_4_k_cu_477840d5_173964cuda3std3__419piecewise_constructE - _ZN40_INTERNAL_e7e6ecd8_4_k_cu_477840d5_173964cuda3std3__45__cpo3endE)
_ZN40_INTERNAL_e7e6ecd8_4_k_cu_477840d5_173964cuda3std3__45__cpo3endE:
	.zero		1
	.type		_ZN40_INTERNAL_e7e6ecd8_4_k_cu_477840d5_173964cuda3std3__419piecewise_constructE,@object
	.size		_ZN40_INTERNAL_e7e6ecd8_4_k_cu_477840d5_173964cuda3std3__419piecewise_constructE,(_ZN40_INTERNAL_e7e6ecd8_4_k_cu_477840d5_173964cuda3std3__45__cpo4cendE - _ZN40_INTERNAL_e7e6ecd8_4_k_cu_477840d5_173964cuda3std3__419piecewise_constructE)
_ZN40_INTERNAL_e7e6ecd8_4_k_cu_477840d5_173964cuda3std3__419piecewise_constructE:
	.zero		1
	.type		_ZN40_INTERNAL_e7e6ecd8_4_k_cu_477840d5_173964cuda3std3__45__cpo4cendE,@object
	.size		_ZN40_INTERNAL_e7e6ecd8_4_k_cu_477840d5_173964cuda3std3__45__cpo4cendE,(_ZN40_INTERNAL_e7e6ecd8_4_k_cu_477840d5_173964cuda3std6ranges3__45__cpo4swapE - _ZN40_INTERNAL_e7e6ecd8_4_k_cu_477840d5_173964cuda3std3__45__cpo4cendE)
_ZN40_INTERNAL_e7e6ecd8_4_k_cu_477840d5_173964cuda3std3__45__cpo4cendE:
	.zero		1
	.type		_ZN40_INTERNAL_e7e6ecd8_4_k_cu_477840d5_173964cuda3std6ranges3__45__cpo4swapE,@object
	.size		_ZN40_INTERNAL_e7e6ecd8_4_k_cu_477840d5_173964cuda3std6ranges3__45__cpo4swapE,(.L_8 - _ZN40_INTERNAL_e7e6ecd8_4_k_cu_477840d5_173964cuda3std6ranges3__45__cpo4swapE)
_ZN40_INTERNAL_e7e6ecd8_4_k_cu_477840d5_173964cuda3std6ranges3__45__cpo4swapE:
	.zero		1
.L_8:


//--------------------- .nv.constant0._ZN7cutlass13device_kernelINS_4gemm6kernel13GemmUniversalIN4cute5tupleIJiiiiEEENS1_10collective13CollectiveMmaINS1_34MainloopSm90TmaGmmaWarpSpecializedILi4ENS5_IJNS4_1CILi1EEESB_SB_EEENS1_35KernelTmaWarpSpecializedCooperativeEEENS5_IJNSA_ILi256EEENSA_ILi128EEENSA_ILi64EEEEEENS_10bfloat16_tENS5_IJSB_llEEESJ_SK_NS4_8TiledMMAINS4_8MMA_AtomIJNS4_4SM904GMMA28MMA_64x128x16_F32BF16BF16_SSILNSO_5MajorE1ELSQ_1ELNSO_7ScaleInE1ELSR_1EEEEEENS4_6LayoutINS5_IJNSA_ILi2EEESB_SB_EEENS5_IJSB_NSA_ILi0EEESX_EEEEENS5_IJNS4_10UnderscoreES10_S10_EEEEENS4_13SM90_TMA_LOADENS4_14ComposedLayoutINS4_7SwizzleILi3ELi4ELi3EEENS4_18smem_ptr_flag_bitsILi16EEENSU_INS5_IJSH_NSA_ILi8EEEEEENS5_IJSB_SH_EEEEEEEvNS4_8identityES13_S1D_vS1E_EENS_8epilogue10collective6detail29Sm90TmaWarpSpecializedAdapterINS1H_15DefaultEpilogueISJ_NS5_IJlSB_lEEES1L_NS1G_6thread17LinearCombinationISJ_Li1EffLNS1M_9ScaleType4KindE0ELNS_15FloatRoundStyleE2ESJ_EENS1_15EpilogueDefaultEEEEEvvEEEEvNT_6ParamsE --------------------------
	.section	.nv.constant0._ZN7cutlass13device_kernelINS_4gemm6kernel13GemmUniversalIN4cute5tupleIJiiiiEEENS1_10collective13CollectiveMmaINS1_34MainloopSm90TmaGmmaWarpSpecializedILi4ENS5_IJNS4_1CILi1EEESB_SB_EEENS1_35KernelTmaWarpSpecializedCooperativeEEENS5_IJNSA_ILi256EEENSA_ILi128EEENSA_ILi64EEEEEENS_10bfloat16_tENS5_IJSB_llEEESJ_SK_NS4_8TiledMMAINS4_8MMA_AtomIJNS4_4SM904GMMA28MMA_64x128x16_F32BF16BF16_SSILNSO_5MajorE1ELSQ_1ELNSO_7ScaleInE1ELSR_1EEEEEENS4_6LayoutINS5_IJNSA_ILi2EEESB_SB_EEENS5_IJSB_NSA_ILi0EEESX_EEEEENS5_IJNS4_10UnderscoreES10_S10_EEEEENS4_13SM90_TMA_LOADENS4_14ComposedLayoutINS4_7SwizzleILi3ELi4ELi3EEENS4_18smem_ptr_flag_bitsILi16EEENSU_INS5_IJSH_NSA_ILi8EEEEEENS5_IJSB_SH_EEEEEEEvNS4_8identityES13_S1D_vS1E_EENS_8epilogue10collective6detail29Sm90TmaWarpSpecializedAdapterINS1H_15DefaultEpilogueISJ_NS5_IJlSB_lEEES1L_NS1G_6thread17LinearCombinationISJ_Li1EffLNS1M_9ScaleType4KindE0ELNS_15FloatRoundStyleE2ESJ_EENS1_15EpilogueDefaultEEEEEvvEEEEvNT_6ParamsE,"a",@progbits
	.sectionflags	@""
	.align	4
.nv.constant0._ZN7cutlass13device_kernelINS_4gemm6kernel13GemmUniversalIN4cute5tupleIJiiiiEEENS1_10collective13CollectiveMmaINS1_34MainloopSm90TmaGmmaWarpSpecializedILi4ENS5_IJNS4_1CILi1EEESB_SB_EEENS1_35KernelTmaWarpSpecializedCooperativeEEENS5_IJNSA_ILi256EEENSA_ILi128EEENSA_ILi64EEEEEENS_10bfloat16_tENS5_IJSB_llEEESJ_SK_NS4_8TiledMMAINS4_8MMA_AtomIJNS4_4SM904GMMA28MMA_64x128x16_F32BF16BF16_SSILNSO_5MajorE1ELSQ_1ELNSO_7ScaleInE1ELSR_1EEEEEENS4_6LayoutINS5_IJNSA_ILi2EEESB_SB_EEENS5_IJSB_NSA_ILi0EEESX_EEEEENS5_IJNS4_10UnderscoreES10_S10_EEEEENS4_13SM90_TMA_LOADENS4_14ComposedLayoutINS4_7SwizzleILi3ELi4ELi3EEENS4_18smem_ptr_flag_bitsILi16EEENSU_INS5_IJSH_NSA_ILi8EEEEEENS5_IJSB_SH_EEEEEEEvNS4_8identityES13_S1D_vS1E_EENS_8epilogue10collective6detail29Sm90TmaWarpSpecializedAdapterINS1H_15DefaultEpilogueISJ_NS5_IJlSB_lEEES1L_NS1G_6thread17LinearCombinationISJ_Li1EffLNS1M_9ScaleType4KindE0ELNS_15FloatRoundStyleE2ESJ_EENS1_15EpilogueDefaultEEEEEvvEEEEvNT_6ParamsE:
	.zero		1664


//--------------------- SYMBOLS --------------------------

	.type		.nv.reservedSmem.offset0,@object
	.size		.nv.reservedSmem.offset0,0x4
	.type		__assertfail,@function
